// auto-generated by cutlass_sweep.gemm — config: {"arch": "sm_100", "cluster_m": 4, "cluster_n": 4, "dtype": "int8", "dtype_b": "int8", "layout": "nt", "stages": 0, "tile_k": 64, "tile_m": 64, "tile_n": 128}
#include "cutlass/cutlass.h"
#include "cutlass/gemm/collective/collective_builder.hpp"
#include "cutlass/gemm/device/gemm_universal_adapter.h"
#include "cutlass/gemm/kernel/gemm_universal.hpp"
#include "cutlass/epilogue/collective/collective_builder.hpp"

using ElemA = int8_t;
using ElemB = int8_t;
using ElemCD = int8_t;
using Acc  = int32_t;
using TileShape    = cute::Shape<cute::_64, cute::_128, cute::_64>;
using ClusterShape = cute::Shape<cute::_4, cute::_4, cute::_1>;

using CollectiveEpilogue = typename cutlass::epilogue::collective::CollectiveBuilder<
    cutlass::arch::Sm100, cutlass::arch::OpClassTensorOp,
    TileShape, ClusterShape,
    cutlass::epilogue::collective::EpilogueTileAuto,
    Acc, Acc,
    ElemCD, cutlass::layout::RowMajor, 128 / cutlass::sizeof_bits<ElemCD>::value,
    ElemCD, cutlass::layout::RowMajor, 128 / cutlass::sizeof_bits<ElemCD>::value,
    cutlass::epilogue::collective::EpilogueScheduleAuto
  >::CollectiveOp;

using CollectiveMainloop = typename cutlass::gemm::collective::CollectiveBuilder<
    cutlass::arch::Sm100, cutlass::arch::OpClassTensorOp,
    ElemA, cutlass::layout::RowMajor, 128 / cutlass::sizeof_bits<ElemA>::value,
    ElemB, cutlass::layout::ColumnMajor, 128 / cutlass::sizeof_bits<ElemB>::value,
    Acc,
    TileShape, ClusterShape,
    cutlass::gemm::collective::StageCountAutoCarveout<static_cast<int>(sizeof(typename CollectiveEpilogue::SharedStorage))>,
    cutlass::gemm::collective::KernelScheduleAuto
  >::CollectiveOp;

using GemmKernel = cutlass::gemm::kernel::GemmUniversal<
    cute::Shape<int,int,int,int>,
    CollectiveMainloop,
    CollectiveEpilogue
>;
using Gemm = cutlass::gemm::device::GemmUniversalAdapter<GemmKernel>;

// Force the device kernel symbol into the cubin without needing a host main.
auto* _anchor = &cutlass::device_kernel<GemmKernel>;


// ===== COMPILED SASS (sm_100a) =====

	.target	sm_100a

	.elftype	@"ET_EXEC"


//--------------------- .note.nv.tkinfo           --------------------------
	.section	.note.nv.tkinfo,"",@"SHT_NOTE"
	.sectionflags	@"SHF_NOTE_NV_TKINFO"
	.tkinfo
        /*0018*/ 	.word	0x00000002
        /*0030*/ 	.string	""
        /*0030*/ 	.string	"ptxas"
        /*0030*/ 	.string	"Cuda compilation tools, release 13.0, V13.0.88"
        /*0030*/ 	.string	"Build cuda_13.0.r13.0/compiler.36424714_0"
        /*0030*/ 	.string	"-arch sm_100a -m 64 "



//--------------------- .note.nv.cuinfo           --------------------------
	.section	.note.nv.cuinfo,"",@"SHT_NOTE"
	.sectionflags	@"SHF_NOTE_NV_CUINFO"
        /*0018*/ 	.short	0x0002
        /*001a*/ 	.short	0x0064
        /*001c*/ 	.short	0x0082
	.zero		2


//--------------------- .nv.info                  --------------------------
	.section	.nv.info,"",@"SHT_CUDA_INFO"
	.align	4


	//----- nvinfo : EIATTR_REGCOUNT
	.align		4
        /*0000*/ 	.byte	0x04, 0x2f
        /*0002*/ 	.short	(.L_19 - .L_18)
	.align		4
.L_18:
        /*0004*/ 	.word	index@(_ZN7cutlass13device_kernelINS_4gemm6kernel13GemmUniversalIN4cute5tupleIJiiiiEEENS1_10collective13CollectiveMmaINS1_35MainloopSm100TmaUmmaWarpSpecializedILi17ELi2ELi4ENS5_IJNS4_1CILi4EEESB_NSA_ILi1EEEEEEEENS5_IJNSA_ILi64EEENSA_ILi128EEESF_EEEaNS5_IJlSC_lEEEaSI_NS4_8TiledMMAINS4_8MMA_AtomIJNS4_15SM100_MMA_S8_SSIaaiLi64ELi128ELNS4_4UMMA5MajorE0ELSN_0ELNSM_8SaturateE0EEEEEENS4_6LayoutINS5_IJSC_SC_SC_EEENS5_IJNSA_ILi0EEEST_ST_EEEEENS5_IJNS4_10UnderscoreESW_SW_EEEEENS4_23SM90_TMA_LOAD_MULTICASTENS4_14ComposedLayoutINS4_7SwizzleILi2ELi4ELi3EEENS4_18smem_ptr_flag_bitsILi8EEENSR_INS5_IJNSA_ILi8EEESF_EEENS5_IJSF_SC_EEEEEEEvNS4_8identityESZ_S19_vS1A_EENS_8epilogue10collective18CollectiveEpilogueINS1C_23Sm100TmaWarpSpecializedILi2ELi2ELi32ELb0ELb0EEEJSH_NS5_IJNSR_ISF_SC_EES1H_EEEaSI_aSI_NS1C_6fusion15FusionCallbacksIS1G_NS1J_17LinearCombinationIaiaiLNS_15FloatRoundStyleE2EEESH_S1I_JEEENS4_5SM1004TMEM4LOAD26SM100_TMEM_LOAD_16dp32b32xENS4_13SM90_TMA_LOADES19_NS4_39AutoVectorizingCopyWithAssumedAlignmentILi128EEENS4_14SM90_TMA_STOREES19_S1V_S1V_EEEvvEEEEvNT_6ParamsE)
        /*0008*/ 	.word	0x0000005c


	//----- nvinfo : EIATTR_FRAME_SIZE
	.align		4
.L_19:
        /*000c*/ 	.byte	0x04, 0x11
        /*000e*/ 	.short	(.L_21 - .L_20)
	.align		4
.L_20:
        /*0010*/ 	.word	index@($__internal_2_$__cuda_sm10x_tcgen05_guardrail_trap_unallocated_columns_being_dealloced)
        /*0014*/ 	.word	0x00000000


	//----- nvinfo : EIATTR_FRAME_SIZE
	.align		4
.L_21:
        /*0018*/ 	.byte	0x04, 0x11
        /*001a*/ 	.short	(.L_23 - .L_22)
	.align		4
.L_22:
        /*001c*/ 	.word	index@($__internal_1_$__cuda_sm10x_tcgen05_guardrail_trap_phase_invalid_during_alloc)
        /*0020*/ 	.word	0x00000000


	//----- nvinfo : EIATTR_FRAME_SIZE
	.align		4
.L_23:
        /*0024*/ 	.byte	0x04, 0x11
        /*0026*/ 	.short	(.L_25 - .L_24)
	.align		4
.L_24:
        /*0028*/ 	.word	index@($__internal_0_$__cuda_sm10x_tcgen05_guardrail_trap_col_being_dealloced_not_returned_by_alloc)
        /*002c*/ 	.word	0x00000000


	//----- nvinfo : EIATTR_FRAME_SIZE
	.align		4
.L_25:
        /*0030*/ 	.byte	0x04, 0x11
        /*0032*/ 	.short	(.L_27 - .L_26)
	.align		4
.L_26:
        /*0034*/ 	.word	index@(_ZN7cutlass13device_kernelINS_4gemm6kernel13GemmUniversalIN4cute5tupleIJiiiiEEENS1_10collective13CollectiveMmaINS1_35MainloopSm100TmaUmmaWarpSpecializedILi17ELi2ELi4ENS5_IJNS4_1CILi4EEESB_NSA_ILi1EEEEEEEENS5_IJNSA_ILi64EEENSA_ILi128EEESF_EEEaNS5_IJlSC_lEEEaSI_NS4_8TiledMMAINS4_8MMA_AtomIJNS4_15SM100_MMA_S8_SSIaaiLi64ELi128ELNS4_4UMMA5MajorE0ELSN_0ELNSM_8SaturateE0EEEEEENS4_6LayoutINS5_IJSC_SC_SC_EEENS5_IJNSA_ILi0EEEST_ST_EEEEENS5_IJNS4_10UnderscoreESW_SW_EEEEENS4_23SM90_TMA_LOAD_MULTICASTENS4_14ComposedLayoutINS4_7SwizzleILi2ELi4ELi3EEENS4_18smem_ptr_flag_bitsILi8EEENSR_INS5_IJNSA_ILi8EEESF_EEENS5_IJSF_SC_EEEEEEEvNS4_8identityESZ_S19_vS1A_EENS_8epilogue10collective18CollectiveEpilogueINS1C_23Sm100TmaWarpSpecializedILi2ELi2ELi32ELb0ELb0EEEJSH_NS5_IJNSR_ISF_SC_EES1H_EEEaSI_aSI_NS1C_6fusion15FusionCallbacksIS1G_NS1J_17LinearCombinationIaiaiLNS_15FloatRoundStyleE2EEESH_S1I_JEEENS4_5SM1004TMEM4LOAD26SM100_TMEM_LOAD_16dp32b32xENS4_13SM90_TMA_LOADES19_NS4_39AutoVectorizingCopyWithAssumedAlignmentILi128EEENS4_14SM90_TMA_STOREES19_S1V_S1V_EEEvvEEEEvNT_6ParamsE)
        /*0038*/ 	.word	0x00000000


	//----- nvinfo : EIATTR_MIN_STACK_SIZE
	.align		4
.L_27:
        /*003c*/ 	.byte	0x04, 0x12
        /*003e*/ 	.short	(.L_29 - .L_28)
	.align		4
.L_28:
        /*0040*/ 	.word	index@(_ZN7cutlass13device_kernelINS_4gemm6kernel13GemmUniversalIN4cute5tupleIJiiiiEEENS1_10collective13CollectiveMmaINS1_35MainloopSm100TmaUmmaWarpSpecializedILi17ELi2ELi4ENS5_IJNS4_1CILi4EEESB_NSA_ILi1EEEEEEEENS5_IJNSA_ILi64EEENSA_ILi128EEESF_EEEaNS5_IJlSC_lEEEaSI_NS4_8TiledMMAINS4_8MMA_AtomIJNS4_15SM100_MMA_S8_SSIaaiLi64ELi128ELNS4_4UMMA5MajorE0ELSN_0ELNSM_8SaturateE0EEEEEENS4_6LayoutINS5_IJSC_SC_SC_EEENS5_IJNSA_ILi0EEEST_ST_EEEEENS5_IJNS4_10UnderscoreESW_SW_EEEEENS4_23SM90_TMA_LOAD_MULTICASTENS4_14ComposedLayoutINS4_7SwizzleILi2ELi4ELi3EEENS4_18smem_ptr_flag_bitsILi8EEENSR_INS5_IJNSA_ILi8EEESF_EEENS5_IJSF_SC_EEEEEEEvNS4_8identityESZ_S19_vS1A_EENS_8epilogue10collective18CollectiveEpilogueINS1C_23Sm100TmaWarpSpecializedILi2ELi2ELi32ELb0ELb0EEEJSH_NS5_IJNSR_ISF_SC_EES1H_EEEaSI_aSI_NS1C_6fusion15FusionCallbacksIS1G_NS1J_17LinearCombinationIaiaiLNS_15FloatRoundStyleE2EEESH_S1I_JEEENS4_5SM1004TMEM4LOAD26SM100_TMEM_LOAD_16dp32b32xENS4_13SM90_TMA_LOADES19_NS4_39AutoVectorizingCopyWithAssumedAlignmentILi128EEENS4_14SM90_TMA_STOREES19_S1V_S1V_EEEvvEEEEvNT_6ParamsE)
        /*0044*/ 	.word	0x00000000
.L_29:


//--------------------- .nv.compat                --------------------------
	.section	.nv.compat,"",@"SHT_CUDA_COMPAT_INFO"
	.align	4
        /*0000*/ 	.byte	0x02, 0x09, 0x01, 0x00, 0x02, 0x02, 0x03, 0x00, 0x02, 0x05, 0x06, 0x00, 0x03, 0x07, 0x01, 0x01
        /*0010*/ 	.byte	0x02, 0x03, 0x01, 0x00, 0x02, 0x06, 0x01, 0x00, 0x04, 0x0b, 0x08, 0x00, 0x01, 0x00, 0x00, 0x00
        /*0020*/ 	.byte	0x00, 0x00, 0x00, 0x00


//--------------------- .nv.info._ZN7cutlass13device_kernelINS_4gemm6kernel13GemmUniversalIN4cute5tupleIJiiiiEEENS1_10collective13CollectiveMmaINS1_35MainloopSm100TmaUmmaWarpSpecializedILi17ELi2ELi4ENS5_IJNS4_1CILi4EEESB_NSA_ILi1EEEEEEEENS5_IJNSA_ILi64EEENSA_ILi128EEESF_EEEaNS5_IJlSC_lEEEaSI_NS4_8TiledMMAINS4_8MMA_AtomIJNS4_15SM100_MMA_S8_SSIaaiLi64ELi128ELNS4_4UMMA5MajorE0ELSN_0ELNSM_8SaturateE0EEEEEENS4_6LayoutINS5_IJSC_SC_SC_EEENS5_IJNSA_ILi0EEEST_ST_EEEEENS5_IJNS4_10UnderscoreESW_SW_EEEEENS4_23SM90_TMA_LOAD_MULTICASTENS4_14ComposedLayoutINS4_7SwizzleILi2ELi4ELi3EEENS4_18smem_ptr_flag_bitsILi8EEENSR_INS5_IJNSA_ILi8EEESF_EEENS5_IJSF_SC_EEEEEEEvNS4_8identityESZ_S19_vS1A_EENS_8epilogue10collective18CollectiveEpilogueINS1C_23Sm100TmaWarpSpecializedILi2ELi2ELi32ELb0ELb0EEEJSH_NS5_IJNSR_ISF_SC_EES1H_EEEaSI_aSI_NS1C_6fusion15FusionCallbacksIS1G_NS1J_17LinearCombinationIaiaiLNS_15FloatRoundStyleE2EEESH_S1I_JEEENS4_5SM1004TMEM4LOAD26SM100_TMEM_LOAD_16dp32b32xENS4_13SM90_TMA_LOADES19_NS4_39AutoVectorizingCopyWithAssumedAlignmentILi128EEENS4_14SM90_TMA_STOREES19_S1V_S1V_EEEvvEEEEvNT_6ParamsE --------------------------
	.section	.nv.info._ZN7cutlass13device_kernelINS_4gemm6kernel13GemmUniversalIN4cute5tupleIJiiiiEEENS1_10collective13CollectiveMmaINS1_35MainloopSm100TmaUmmaWarpSpecializedILi17ELi2ELi4ENS5_IJNS4_1CILi4EEESB_NSA_ILi1EEEEEEEENS5_IJNSA_ILi64EEENSA_ILi128EEESF_EEEaNS5_IJlSC_lEEEaSI_NS4_8TiledMMAINS4_8MMA_AtomIJNS4_15SM100_MMA_S8_SSIaaiLi64ELi128ELNS4_4UMMA5MajorE0ELSN_0ELNSM_8SaturateE0EEEEEENS4_6LayoutINS5_IJSC_SC_SC_EEENS5_IJNSA_ILi0EEEST_ST_EEEEENS5_IJNS4_10UnderscoreESW_SW_EEEEENS4_23SM90_TMA_LOAD_MULTICASTENS4_14ComposedLayoutINS4_7SwizzleILi2ELi4ELi3EEENS4_18smem_ptr_flag_bitsILi8EEENSR_INS5_IJNSA_ILi8EEESF_EEENS5_IJSF_SC_EEEEEEEvNS4_8identityESZ_S19_vS1A_EENS_8epilogue10collective18CollectiveEpilogueINS1C_23Sm100TmaWarpSpecializedILi2ELi2ELi32ELb0ELb0EEEJSH_NS5_IJNSR_ISF_SC_EES1H_EEEaSI_aSI_NS1C_6fusion15FusionCallbacksIS1G_NS1J_17LinearCombinationIaiaiLNS_15FloatRoundStyleE2EEESH_S1I_JEEENS4_5SM1004TMEM4LOAD26SM100_TMEM_LOAD_16dp32b32xENS4_13SM90_TMA_LOADES19_NS4_39AutoVectorizingCopyWithAssumedAlignmentILi128EEENS4_14SM90_TMA_STOREES19_S1V_S1V_EEEvvEEEEvNT_6ParamsE,"",@"SHT_CUDA_INFO"
	.sectionflags	@""
	.align	4


	//----- nvinfo : EIATTR_CUDA_API_VERSION
	.align		4
        /*0000*/ 	.byte	0x04, 0x37
        /*0002*/ 	.short	(.L_31 - .L_30)
.L_30:
        /*0004*/ 	.word	0x00000082


	//----- nvinfo : EIATTR_KPARAM_INFO
	.align		4
.L_31:
        /*0008*/ 	.byte	0x04, 0x17
        /*000a*/ 	.short	(.L_33 - .L_32)
.L_32:
        /*000c*/ 	.word	0x00000000
        /*0010*/ 	.short	0x0000
        /*0012*/ 	.short	0x0000
        /*0014*/ 	.byte	0x00, 0xf0, 0x01, 0x20


	//----- nvinfo : EIATTR_AT_ENTRY_FRAGMENTS
	.align		4
.L_33:
        /*0018*/ 	.byte	0x04, 0x4f
        /*001a*/ 	.short	(.L_35 - .L_34)


	//   ....[0]....
.L_34:
        /*001c*/ 	.word	0x00000006


	//----- nvinfo : EIATTR_RESERVED_SMEM_USED
	.align		4
.L_35:
        /*0020*/ 	.byte	0x01, 0x41
	.zero		2


	//----- nvinfo : EIATTR_SPARSE_MMA_MASK
	.align		4
        /*0024*/ 	.byte	0x03, 0x50
        /*0026*/ 	.short	0x0000


	//----- nvinfo : EIATTR_TCGEN05_1CTA_USED
	.align		4
        /*0028*/ 	.byte	0x01, 0x51
	.zero		2


	//----- nvinfo : EIATTR_MAXREG_COUNT
	.align		4
        /*002c*/ 	.byte	0x03, 0x1b
        /*002e*/ 	.short	0x00ff


	//----- nvinfo : EIATTR_NUM_BARRIERS
	.align		4
        /*0030*/ 	.byte	0x02, 0x4c
        /*0032*/ 	.byte	0x07
	.zero		1


	//----- nvinfo : EIATTR_EXTERNS
	.align		4
        /*0034*/ 	.byte	0x04, 0x0f
        /*0036*/ 	.short	(.L_37 - .L_36)


	//   ....[0]....
	.align		4
.L_36:
        /*0038*/ 	.word	index@(__assertfail)


	//----- nvinfo : EIATTR_MERCURY_ISA_VERSION
	.align		4
.L_37:
        /*003c*/ 	.byte	0x03, 0x5f
        /*003e*/ 	.short	0x0101


	//----- nvinfo : EIATTR_INT_WARP_WIDE_INSTR_OFFSETS
	.align		4
        /*0040*/ 	.byte	0x04, 0x31
        /*0042*/ 	.short	(.L_39 - .L_38)


	//   ....[0]....
.L_38:
        /*0044*/ 	.word	0x00004850


	//   ....[1]....
        /*0048*/ 	.word	0x00004880


	//   ....[2]....
        /*004c*/ 	.word	0x000048a0


	//   ....[3]....
        /*0050*/ 	.word	0x000053c0


	//   ....[4]....
        /*0054*/ 	.word	0x00005430


	//   ....[5]....
        /*0058*/ 	.word	0x00005510


	//   ....[6]....
        /*005c*/ 	.word	0x000055c0


	//----- nvinfo : EIATTR_COOP_GROUP_MASK_REGIDS
	.align		4
.L_39:
        /*0060*/ 	.byte	0x04, 0x29
        /*0062*/ 	.short	(.L_41 - .L_40)


	//   ....[0]....
.L_40:
        /*0064*/ 	.word	0xffffffff


	//   ....[1]....
        /*0068*/ 	.word	0xffffffff


	//   ....[2]....
        /*006c*/ 	.word	0xffffffff


	//   ....[3]....
        /*0070*/ 	.word	0xffffffff


	//   ....[4]....
        /*0074*/ 	.word	0xffffffff


	//   ....[5]....
        /*0078*/ 	.word	0xffffffff


	//   ....[6]....
        /*007c*/ 	.word	0xffffffff


	//   ....[7]....
        /*0080*/ 	.word	0xffffffff


	//   ....[8]....
        /*0084*/ 	.word	0xffffffff


	//   ....[9]....
        /*0088*/ 	.word	0xffffffff


	//   ....[10]....
        /*008c*/ 	.word	0xffffffff


	//   ....[11]....
        /*0090*/ 	.word	0xffffffff


	//   ....[12]....
        /*0094*/ 	.word	0xffffffff


	//   ....[13]....
        /*0098*/ 	.word	0xffffffff


	//----- nvinfo : EIATTR_COOP_GROUP_INSTR_OFFSETS
	.align		4
.L_41:
        /*009c*/ 	.byte	0x04, 0x28
        /*009e*/ 	.short	(.L_43 - .L_42)


	//   ....[0]....
.L_42:
        /*00a0*/ 	.word	0x00000080


	//   ....[1]....
        /*00a4*/ 	.word	0x000004e0


	//   ....[2]....
        /*00a8*/ 	.word	0x00000860


	//   ....[3]....
        /*00ac*/ 	.word	0x000009c0


	//   ....[4]....
        /*00b0*/ 	.word	0x00000ac0


	//   ....[5]....
        /*00b4*/ 	.word	0x00000c30


	//   ....[6]....
        /*00b8*/ 	.word	0x00000dd0


	//   ....[7]....
        /*00bc*/ 	.word	0x00000f80


	//   ....[8]....
        /*00c0*/ 	.word	0x00002530


	//   ....[9]....
        /*00c4*/ 	.word	0x00003b20


	//   ....[10]....
        /*00c8*/ 	.word	0x00003d30


	//   ....[11]....
        /*00cc*/ 	.word	0x00003d60


	//   ....[12]....
        /*00d0*/ 	.word	0x00004730


	//   ....[13]....
        /*00d4*/ 	.word	0x00004960


	//----- nvinfo : EIATTR_VRC_CTA_INIT_COUNT
	.align		4
.L_43:
        /*00d8*/ 	.byte	0x02, 0x4a
        /*00da*/ 	.byte	0x80
	.zero		1


	//----- nvinfo : EIATTR_SYSCALL_OFFSETS
	.align		4
        /*00dc*/ 	.byte	0x04, 0x46
        /*00de*/ 	.short	(.L_45 - .L_44)


	//   ....[0]....
.L_44:
        /*00e0*/ 	.word	0x000061c0


	//   ....[1]....
        /*00e4*/ 	.word	0x00006300


	//   ....[2]....
        /*00e8*/ 	.word	0x00006af0


	//   ....[3]....
        /*00ec*/ 	.word	0x00007890


	//----- nvinfo : EIATTR_MBARRIER_INSTR_OFFSETS
	.align		4
.L_45:
        /*00f0*/ 	.byte	0x04, 0x39
        /*00f2*/ 	.short	(.L_47 - .L_46)


	//   ....[0]....
.L_46:
        /*00f4*/ 	.word	0x00000620
        /*00f8*/ 	.word	0x000000ff
        /*00fc*/ 	.word	0x00000000
        /*0100*/ 	.short	0x0100
        /*0102*/ 	.byte	0x04
	.zero		1


	//   ....[1]....
        /*0104*/ 	.word	0x00000630
        /*0108*/ 	.word	0x000000ff
        /*010c*/ 	.word	0x00000088
        /*0110*/ 	.short	0x0100
        /*0112*/ 	.byte	0x04
	.zero		1


	//   ....[2]....
        /*0114*/ 	.word	0x00000640
        /*0118*/ 	.word	0x000000ff
        /*011c*/ 	.word	0x00000008
        /*0120*/ 	.short	0x0100
        /*0122*/ 	.byte	0x04
	.zero		1


	//   ....[3]....
        /*0124*/ 	.word	0x00000650
        /*0128*/ 	.word	0x000000ff
        /*012c*/ 	.word	0x00000090
        /*0130*/ 	.short	0x0100
        /*0132*/ 	.byte	0x04
	.zero		1


	//   ....[4]....
        /*0134*/ 	.word	0x00000660
        /*0138*/ 	.word	0x000000ff
        /*013c*/ 	.word	0x00000010
        /*0140*/ 	.short	0x0100
        /*0142*/ 	.byte	0x04
	.zero		1


	//   ....[5]....
        /*0144*/ 	.word	0x00000670
        /*0148*/ 	.word	0x000000ff
        /*014c*/ 	.word	0x00000098
        /*0150*/ 	.short	0x0100
        /*0152*/ 	.byte	0x04
	.zero		1


	//   ....[6]....
        /*0154*/ 	.word	0x00000680
        /*0158*/ 	.word	0x000000ff
        /*015c*/ 	.word	0x00000018
        /*0160*/ 	.short	0x0100
        /*0162*/ 	.byte	0x04
	.zero		1


	//   ....[7]....
        /*0164*/ 	.word	0x00000690
        /*0168*/ 	.word	0x000000ff
        /*016c*/ 	.word	0x000000a0
        /*0170*/ 	.short	0x0100
        /*0172*/ 	.byte	0x04
	.zero		1


	//   ....[8]....
        /*0174*/ 	.word	0x000006a0
        /*0178*/ 	.word	0x000000ff
        /*017c*/ 	.word	0x00000020
        /*0180*/ 	.short	0x0100
        /*0182*/ 	.byte	0x04
	.zero		1


	//   ....[9]....
        /*0184*/ 	.word	0x000006b0
        /*0188*/ 	.word	0x000000ff
        /*018c*/ 	.word	0x000000a8
        /*0190*/ 	.short	0x0100
        /*0192*/ 	.byte	0x04
	.zero		1


	//   ....[10]....
        /*0194*/ 	.word	0x000006c0
        /*0198*/ 	.word	0x000000ff
        /*019c*/ 	.word	0x00000028
        /*01a0*/ 	.short	0x0100
        /*01a2*/ 	.byte	0x04
	.zero		1


	//   ....[11]....
        /*01a4*/ 	.word	0x000006d0
        /*01a8*/ 	.word	0x000000ff
        /*01ac*/ 	.word	0x000000b0
        /*01b0*/ 	.short	0x0100
        /*01b2*/ 	.byte	0x04
	.zero		1


	//   ....[12]....
        /*01b4*/ 	.word	0x000006e0
        /*01b8*/ 	.word	0x000000ff
        /*01bc*/ 	.word	0x00000030
        /*01c0*/ 	.short	0x0100
        /*01c2*/ 	.byte	0x04
	.zero		1


	//   ....[13]....
        /*01c4*/ 	.word	0x000006f0
        /*01c8*/ 	.word	0x000000ff
        /*01cc*/ 	.word	0x000000b8
        /*01d0*/ 	.short	0x0100
        /*01d2*/ 	.byte	0x04
	.zero		1


	//   ....[14]....
        /*01d4*/ 	.word	0x00000700
        /*01d8*/ 	.word	0x000000ff
        /*01dc*/ 	.word	0x00000038
        /*01e0*/ 	.short	0x0100
        /*01e2*/ 	.byte	0x04
	.zero		1


	//   ....[15]....
        /*01e4*/ 	.word	0x00000710
        /*01e8*/ 	.word	0x000000ff
        /*01ec*/ 	.word	0x000000c0
        /*01f0*/ 	.short	0x0100
        /*01f2*/ 	.byte	0x04
	.zero		1


	//   ....[16]....
        /*01f4*/ 	.word	0x00000720
        /*01f8*/ 	.word	0x000000ff
        /*01fc*/ 	.word	0x00000040
        /*0200*/ 	.short	0x0100
        /*0202*/ 	.byte	0x04
	.zero		1


	//   ....[17]....
        /*0204*/ 	.word	0x00000730
        /*0208*/ 	.word	0x000000ff
        /*020c*/ 	.word	0x000000c8
        /*0210*/ 	.short	0x0100
        /*0212*/ 	.byte	0x04
	.zero		1


	//   ....[18]....
        /*0214*/ 	.word	0x00000740
        /*0218*/ 	.word	0x000000ff
        /*021c*/ 	.word	0x00000048
        /*0220*/ 	.short	0x0100
        /*0222*/ 	.byte	0x04
	.zero		1


	//   ....[19]....
        /*0224*/ 	.word	0x00000750
        /*0228*/ 	.word	0x000000ff
        /*022c*/ 	.word	0x000000d0
        /*0230*/ 	.short	0x0100
        /*0232*/ 	.byte	0x04
	.zero		1


	//   ....[20]....
        /*0234*/ 	.word	0x00000760
        /*0238*/ 	.word	0x000000ff
        /*023c*/ 	.word	0x00000050
        /*0240*/ 	.short	0x0100
        /*0242*/ 	.byte	0x04
	.zero		1


	//   ....[21]....
        /*0244*/ 	.word	0x00000770
        /*0248*/ 	.word	0x000000ff
        /*024c*/ 	.word	0x000000d8
        /*0250*/ 	.short	0x0100
        /*0252*/ 	.byte	0x04
	.zero		1


	//   ....[22]....
        /*0254*/ 	.word	0x00000780
        /*0258*/ 	.word	0x000000ff
        /*025c*/ 	.word	0x00000058
        /*0260*/ 	.short	0x0100
        /*0262*/ 	.byte	0x04
	.zero		1


	//   ....[23]....
        /*0264*/ 	.word	0x00000790
        /*0268*/ 	.word	0x000000ff
        /*026c*/ 	.word	0x000000e0
        /*0270*/ 	.short	0x0100
        /*0272*/ 	.byte	0x04
	.zero		1


	//   ....[24]....
        /*0274*/ 	.word	0x000007a0
        /*0278*/ 	.word	0x000000ff
        /*027c*/ 	.word	0x00000060
        /*0280*/ 	.short	0x0100
        /*0282*/ 	.byte	0x04
	.zero		1


	//   ....[25]....
        /*0284*/ 	.word	0x000007b0
        /*0288*/ 	.word	0x000000ff
        /*028c*/ 	.word	0x000000e8
        /*0290*/ 	.short	0x0100
        /*0292*/ 	.byte	0x04
	.zero		1


	//   ....[26]....
        /*0294*/ 	.word	0x000007c0
        /*0298*/ 	.word	0x000000ff
        /*029c*/ 	.word	0x00000068
        /*02a0*/ 	.short	0x0100
        /*02a2*/ 	.byte	0x04
	.zero		1


	//   ....[27]....
        /*02a4*/ 	.word	0x000007d0
        /*02a8*/ 	.word	0x000000ff
        /*02ac*/ 	.word	0x000000f0
        /*02b0*/ 	.short	0x0100
        /*02b2*/ 	.byte	0x04
	.zero		1


	//   ....[28]....
        /*02b4*/ 	.word	0x000007e0
        /*02b8*/ 	.word	0x000000ff
        /*02bc*/ 	.word	0x00000070
        /*02c0*/ 	.short	0x0100
        /*02c2*/ 	.byte	0x04
	.zero		1


	//   ....[29]....
        /*02c4*/ 	.word	0x000007f0
        /*02c8*/ 	.word	0x000000ff
        /*02cc*/ 	.word	0x000000f8
        /*02d0*/ 	.short	0x0100
        /*02d2*/ 	.byte	0x04
	.zero		1


	//   ....[30]....
        /*02d4*/ 	.word	0x00000800
        /*02d8*/ 	.word	0x000000ff
        /*02dc*/ 	.word	0x00000078
        /*02e0*/ 	.short	0x0100
        /*02e2*/ 	.byte	0x04
	.zero		1


	//   ....[31]....
        /*02e4*/ 	.word	0x00000810
        /*02e8*/ 	.word	0x000000ff
        /*02ec*/ 	.word	0x00000100
        /*02f0*/ 	.short	0x0100
        /*02f2*/ 	.byte	0x04
	.zero		1


	//   ....[32]....
        /*02f4*/ 	.word	0x00000820
        /*02f8*/ 	.word	0x000000ff
        /*02fc*/ 	.word	0x00000080
        /*0300*/ 	.short	0x0100
        /*0302*/ 	.byte	0x04
	.zero		1


	//   ....[33]....
        /*0304*/ 	.word	0x00000830
        /*0308*/ 	.word	0x000000ff
        /*030c*/ 	.word	0x00000108
        /*0310*/ 	.short	0x0100
        /*0312*/ 	.byte	0x04
	.zero		1


	//   ....[34]....
        /*0314*/ 	.word	0x00000970
        /*0318*/ 	.word	0x000000ff
        /*031c*/ 	.word	0x00000110
        /*0320*/ 	.short	0x0100
        /*0322*/ 	.byte	0x04
	.zero		1


	//   ....[35]....
        /*0324*/ 	.word	0x00000980
        /*0328*/ 	.word	0x000000ff
        /*032c*/ 	.word	0x00000120
        /*0330*/ 	.short	0x0100
        /*0332*/ 	.byte	0x04
	.zero		1


	//   ....[36]....
        /*0334*/ 	.word	0x00000990
        /*0338*/ 	.word	0x000000ff
        /*033c*/ 	.word	0x00000118
        /*0340*/ 	.short	0x0100
        /*0342*/ 	.byte	0x04
	.zero		1


	//   ....[37]....
        /*0344*/ 	.word	0x000009a0
        /*0348*/ 	.word	0x000000ff
        /*034c*/ 	.word	0x00000128
        /*0350*/ 	.short	0x0100
        /*0352*/ 	.byte	0x04
	.zero		1


	//   ....[38]....
        /*0354*/ 	.word	0x00000a90
        /*0358*/ 	.word	0x000000ff
        /*035c*/ 	.word	0x00000130
        /*0360*/ 	.short	0x0100
        /*0362*/ 	.byte	0x06
	.zero		1


	//   ....[39]....
        /*0364*/ 	.word	0x00000aa0
        /*0368*/ 	.word	0x000000ff
        /*036c*/ 	.word	0x00000138
        /*0370*/ 	.short	0x0100
        /*0372*/ 	.byte	0x06
	.zero		1


	//   ....[40]....
        /*0374*/ 	.word	0x00000be0
        /*0378*/ 	.word	0x000000ff
        /*037c*/ 	.word	0x00000140
        /*0380*/ 	.short	0x0100
        /*0382*/ 	.byte	0x06
	.zero		1


	//   ....[41]....
        /*0384*/ 	.word	0x00000bf0
        /*0388*/ 	.word	0x000000ff
        /*038c*/ 	.word	0x00000150
        /*0390*/ 	.short	0x0100
        /*0392*/ 	.byte	0x06
	.zero		1


	//   ....[42]....
        /*0394*/ 	.word	0x00000c00
        /*0398*/ 	.word	0x000000ff
        /*039c*/ 	.word	0x00000148
        /*03a0*/ 	.short	0x0100
        /*03a2*/ 	.byte	0x06
	.zero		1


	//   ....[43]....
        /*03a4*/ 	.word	0x00000c10
        /*03a8*/ 	.word	0x000000ff
        /*03ac*/ 	.word	0x00000158
        /*03b0*/ 	.short	0x0100
        /*03b2*/ 	.byte	0x06
	.zero		1


	//   ....[44]....
        /*03b4*/ 	.word	0x00000d40
        /*03b8*/ 	.word	0x000000ff
        /*03bc*/ 	.word	0x00000160
        /*03c0*/ 	.short	0x0100
        /*03c2*/ 	.byte	0x04
	.zero		1


	//   ....[45]....
        /*03c4*/ 	.word	0x00000d50
        /*03c8*/ 	.word	0x000000ff
        /*03cc*/ 	.word	0x00000180
        /*03d0*/ 	.short	0x0100
        /*03d2*/ 	.byte	0x04
	.zero		1


	//   ....[46]....
        /*03d4*/ 	.word	0x00000d60
        /*03d8*/ 	.word	0x000000ff
        /*03dc*/ 	.word	0x00000168
        /*03e0*/ 	.short	0x0100
        /*03e2*/ 	.byte	0x04
	.zero		1


	//   ....[47]....
        /*03e4*/ 	.word	0x00000d70
        /*03e8*/ 	.word	0x000000ff
        /*03ec*/ 	.word	0x00000188
        /*03f0*/ 	.short	0x0100
        /*03f2*/ 	.byte	0x04
	.zero		1


	//   ....[48]....
        /*03f4*/ 	.word	0x00000d80
        /*03f8*/ 	.word	0x000000ff
        /*03fc*/ 	.word	0x00000170
        /*0400*/ 	.short	0x0100
        /*0402*/ 	.byte	0x04
	.zero		1


	//   ....[49]....
        /*0404*/ 	.word	0x00000d90
        /*0408*/ 	.word	0x000000ff
        /*040c*/ 	.word	0x00000190
        /*0410*/ 	.short	0x0100
        /*0412*/ 	.byte	0x04
	.zero		1


	//   ....[50]....
        /*0414*/ 	.word	0x00000da0
        /*0418*/ 	.word	0x000000ff
        /*041c*/ 	.word	0x00000178
        /*0420*/ 	.short	0x0100
        /*0422*/ 	.byte	0x04
	.zero		1


	//   ....[51]....
        /*0424*/ 	.word	0x00000db0
        /*0428*/ 	.word	0x000000ff
        /*042c*/ 	.word	0x00000198
        /*0430*/ 	.short	0x0100
        /*0432*/ 	.byte	0x04
	.zero		1


	//   ....[52]....
        /*0434*/ 	.word	0x00000ea0
        /*0438*/ 	.word	0x000000ff
        /*043c*/ 	.word	0x000001a0
        /*0440*/ 	.short	0x0100
        /*0442*/ 	.byte	0x04
	.zero		1


	//   ....[53]....
        /*0444*/ 	.word	0x00000eb0
        /*0448*/ 	.word	0x000000ff
        /*044c*/ 	.word	0x000001b0
        /*0450*/ 	.short	0x0100
        /*0452*/ 	.byte	0x04
	.zero		1


	//   ....[54]....
        /*0454*/ 	.word	0x00000ec0
        /*0458*/ 	.word	0x000000ff
        /*045c*/ 	.word	0x000001a8
        /*0460*/ 	.short	0x0100
        /*0462*/ 	.byte	0x04
	.zero		1


	//   ....[55]....
        /*0464*/ 	.word	0x00000ed0
        /*0468*/ 	.word	0x000000ff
        /*046c*/ 	.word	0x000001b8
        /*0470*/ 	.short	0x0100
        /*0472*/ 	.byte	0x04
	.zero		1


	//   ....[56]....
        /*0474*/ 	.word	0x00001d80
        /*0478*/ 	.word	0x00000000
        /*047c*/ 	.word	0x000001b0
        /*0480*/ 	.short	0x010a
        /*0482*/ 	.byte	0xff
	.zero		1


	//   ....[57]....
        /*0484*/ 	.word	0x00001db0
        /*0488*/ 	.word	0x00000000
        /*048c*/ 	.word	0x000001a0
        /*0490*/ 	.short	0x0101
        /*0492*/ 	.byte	0xff
	.zero		1


	//   ....[58]....
        /*0494*/ 	.word	0x00001e90
        /*0498*/ 	.word	0x000000ff
        /*049c*/ 	.word	0x00000088
        /*04a0*/ 	.short	0x010a
        /*04a2*/ 	.byte	0x04
	.zero		1


	//   ....[59]....
        /*04a4*/ 	.word	0x00001f10
        /*04a8*/ 	.word	0x000000ff
        /*04ac*/ 	.word	0x00000088
        /*04b0*/ 	.short	0x010a
        /*04b2*/ 	.byte	0x21
	.zero		1


	//   ....[60]....
        /*04b4*/ 	.word	0x000020a0
        /*04b8*/ 	.word	0x000000ff
        /*04bc*/ 	.word	0x00000088
        /*04c0*/ 	.short	0x010a
        /*04c2*/ 	.byte	0x08
	.zero		1


	//   ....[61]....
        /*04c4*/ 	.word	0x000021d0
        /*04c8*/ 	.word	0x000000ff
        /*04cc*/ 	.word	0x00000138
        /*04d0*/ 	.short	0x0101
        /*04d2*/ 	.byte	0x06
	.zero		1


	//   ....[62]....
        /*04d4*/ 	.word	0x000021f0
        /*04d8*/ 	.word	0x000000ff
        /*04dc*/ 	.word	0x00000088
        /*04e0*/ 	.short	0x010a
        /*04e2*/ 	.byte	0x04
	.zero		1


	//   ....[63]....
        /*04e4*/ 	.word	0x00002270
        /*04e8*/ 	.word	0x000000ff
        /*04ec*/ 	.word	0x00000088
        /*04f0*/ 	.short	0x010a
        /*04f2*/ 	.byte	0x11
	.zero		1


	//   ....[64]....
        /*04f4*/ 	.word	0x00002400
        /*04f8*/ 	.word	0x000000ff
        /*04fc*/ 	.word	0x00000088
        /*0500*/ 	.short	0x010a
        /*0502*/ 	.byte	0x07
	.zero		1


	//   ....[65]....
        /*0504*/ 	.word	0x00002560
        /*0508*/ 	.word	0x00000003
        /*050c*/ 	.word	0x00000140
        /*0510*/ 	.short	0x010a
        /*0512*/ 	.byte	0xff
	.zero		1


	//   ....[66]....
        /*0514*/ 	.word	0x000026b0
        /*0518*/ 	.word	0x00000000
        /*051c*/ 	.word	0x00000000
        /*0520*/ 	.short	0x0101
        /*0522*/ 	.byte	0xff
	.zero		1


	//   ....[67]....
        /*0524*/ 	.word	0x00002c50
        /*0528*/ 	.word	0x000000ff
        /*052c*/ 	.word	0x00000000
        /*0530*/ 	.short	0x010a
        /*0532*/ 	.byte	0x04
	.zero		1


	//   ....[68]....
        /*0534*/ 	.word	0x00002ce0
        /*0538*/ 	.word	0x000000ff
        /*053c*/ 	.word	0x00000000
        /*0540*/ 	.short	0x010a
        /*0542*/ 	.byte	0x05
	.zero		1


	//   ....[69]....
        /*0544*/ 	.word	0x00002d70
        /*0548*/ 	.word	0x000000ff
        /*054c*/ 	.word	0x00000000
        /*0550*/ 	.short	0x010a
        /*0552*/ 	.byte	0x05
	.zero		1


	//   ....[70]....
        /*0554*/ 	.word	0x00002e00
        /*0558*/ 	.word	0x000000ff
        /*055c*/ 	.word	0x00000000
        /*0560*/ 	.short	0x010a
        /*0562*/ 	.byte	0x05
	.zero		1


	//   ....[71]....
        /*0564*/ 	.word	0x00002e90
        /*0568*/ 	.word	0x000000ff
        /*056c*/ 	.word	0x00000000
        /*0570*/ 	.short	0x010a
        /*0572*/ 	.byte	0x05
	.zero		1


	//   ....[72]....
        /*0574*/ 	.word	0x00002f20
        /*0578*/ 	.word	0x000000ff
        /*057c*/ 	.word	0x00000000
        /*0580*/ 	.short	0x010a
        /*0582*/ 	.byte	0x05
	.zero		1


	//   ....[73]....
        /*0584*/ 	.word	0x00002fb0
        /*0588*/ 	.word	0x000000ff
        /*058c*/ 	.word	0x00000000
        /*0590*/ 	.short	0x010a
        /*0592*/ 	.byte	0x05
	.zero		1


	//   ....[74]....
        /*0594*/ 	.word	0x00003040
        /*0598*/ 	.word	0x000000ff
        /*059c*/ 	.word	0x00000000
        /*05a0*/ 	.short	0x010a
        /*05a2*/ 	.byte	0x05
	.zero		1


	//   ....[75]....
        /*05a4*/ 	.word	0x000030d0
        /*05a8*/ 	.word	0x000000ff
        /*05ac*/ 	.word	0x00000000
        /*05b0*/ 	.short	0x010a
        /*05b2*/ 	.byte	0x05
	.zero		1


	//   ....[76]....
        /*05b4*/ 	.word	0x00003160
        /*05b8*/ 	.word	0x000000ff
        /*05bc*/ 	.word	0x00000000
        /*05c0*/ 	.short	0x010a
        /*05c2*/ 	.byte	0x05
	.zero		1


	//   ....[77]....
        /*05c4*/ 	.word	0x000031f0
        /*05c8*/ 	.word	0x000000ff
        /*05cc*/ 	.word	0x00000000
        /*05d0*/ 	.short	0x010a
        /*05d2*/ 	.byte	0x05
	.zero		1


	//   ....[78]....
        /*05d4*/ 	.word	0x00003280
        /*05d8*/ 	.word	0x000000ff
        /*05dc*/ 	.word	0x00000000
        /*05e0*/ 	.short	0x010a
        /*05e2*/ 	.byte	0x05
	.zero		1


	//   ....[79]....
        /*05e4*/ 	.word	0x00003310
        /*05e8*/ 	.word	0x000000ff
        /*05ec*/ 	.word	0x00000000
        /*05f0*/ 	.short	0x010a
        /*05f2*/ 	.byte	0x05
	.zero		1


	//   ....[80]....
        /*05f4*/ 	.word	0x000033a0
        /*05f8*/ 	.word	0x000000ff
        /*05fc*/ 	.word	0x00000000
        /*0600*/ 	.short	0x010a
        /*0602*/ 	.byte	0x05
	.zero		1


	//   ....[81]....
        /*0604*/ 	.word	0x00003430
        /*0608*/ 	.word	0x000000ff
        /*060c*/ 	.word	0x00000000
        /*0610*/ 	.short	0x010a
        /*0612*/ 	.byte	0x05
	.zero		1


	//   ....[82]....
        /*0614*/ 	.word	0x000034c0
        /*0618*/ 	.word	0x000000ff
        /*061c*/ 	.word	0x00000000
        /*0620*/ 	.short	0x010a
        /*0622*/ 	.byte	0x05
	.zero		1


	//   ....[83]....
        /*0624*/ 	.word	0x00003560
        /*0628*/ 	.word	0x00000000
        /*062c*/ 	.word	0x00000000
        /*0630*/ 	.short	0x010a
        /*0632*/ 	.byte	0xff
	.zero		1


	//   ....[84]....
        /*0634*/ 	.word	0x00003680
        /*0638*/ 	.word	0x00000002
        /*063c*/ 	.word	0x000001a0
        /*0640*/ 	.short	0x010a
        /*0642*/ 	.byte	0xff
	.zero		1


	//   ....[85]....
        /*0644*/ 	.word	0x000036f0
        /*0648*/ 	.word	0x00000002
        /*064c*/ 	.word	0x00000000
        /*0650*/ 	.short	0x0101
        /*0652*/ 	.byte	0xff
	.zero		1


	//   ....[86]....
        /*0654*/ 	.word	0x00003710
        /*0658*/ 	.word	0x000000ff
        /*065c*/ 	.word	0x00000150
        /*0660*/ 	.short	0x010a
        /*0662*/ 	.byte	0x04
	.zero		1


	//   ....[87]....
        /*0664*/ 	.word	0x00003830
        /*0668*/ 	.word	0x00000002
        /*066c*/ 	.word	0x00000140
        /*0670*/ 	.short	0x010a
        /*0672*/ 	.byte	0xff
	.zero		1


	//   ....[88]....
        /*0674*/ 	.word	0x00003930
        /*0678*/ 	.word	0x00000002
        /*067c*/ 	.word	0x00000000
        /*0680*/ 	.short	0x0101
        /*0682*/ 	.byte	0xff
	.zero		1


	//   ....[89]....
        /*0684*/ 	.word	0x000039c0
        /*0688*/ 	.word	0x000000ff
        /*068c*/ 	.word	0x00000150
        /*0690*/ 	.short	0x0106
        /*0692*/ 	.byte	0x04
	.zero		1


	//   ....[90]....
        /*0694*/ 	.word	0x000039e0
        /*0698*/ 	.word	0x000000ff
        /*069c*/ 	.word	0x00000150
        /*06a0*/ 	.short	0x010a
        /*06a2*/ 	.byte	0x04
	.zero		1


	//   ....[91]....
        /*06a4*/ 	.word	0x00003a70
        /*06a8*/ 	.word	0x000000ff
        /*06ac*/ 	.word	0x00000150
        /*06b0*/ 	.short	0x0106
        /*06b2*/ 	.byte	0x07
	.zero		1


	//   ....[92]....
        /*06b4*/ 	.word	0x00003ab0
        /*06b8*/ 	.word	0x00000000
        /*06bc*/ 	.word	0x00000150
        /*06c0*/ 	.short	0x010a
        /*06c2*/ 	.byte	0xff
	.zero		1


	//   ....[93]....
        /*06c4*/ 	.word	0x00003fc0
        /*06c8*/ 	.word	0x00000000
        /*06cc*/ 	.word	0x00000140
        /*06d0*/ 	.short	0x010a
        /*06d2*/ 	.byte	0xff
	.zero		1


	//   ....[94]....
        /*06d4*/ 	.word	0x000040c0
        /*06d8*/ 	.word	0x00000003
        /*06dc*/ 	.word	0x00000000
        /*06e0*/ 	.short	0x0101
        /*06e2*/ 	.byte	0xff
	.zero		1


	//   ....[95]....
        /*06e4*/ 	.word	0x000040d0
        /*06e8*/ 	.word	0x000000ff
        /*06ec*/ 	.word	0x00000000
        /*06f0*/ 	.short	0x010a
        /*06f2*/ 	.byte	0x04
	.zero		1


	//   ....[96]....
        /*06f4*/ 	.word	0x00004150
        /*06f8*/ 	.word	0x000000ff
        /*06fc*/ 	.word	0x00000180
        /*0700*/ 	.short	0x010a
        /*0702*/ 	.byte	0x17
	.zero		1


	//   ....[97]....
        /*0704*/ 	.word	0x00004230
        /*0708*/ 	.word	0x000000ff
        /*070c*/ 	.word	0x00000000
        /*0710*/ 	.short	0x010a
        /*0712*/ 	.byte	0x05
	.zero		1


	//   ....[98]....
        /*0714*/ 	.word	0x00004370
        /*0718*/ 	.word	0x000000ff
        /*071c*/ 	.word	0x00000000
        /*0720*/ 	.short	0x010a
        /*0722*/ 	.byte	0x04
	.zero		1


	//   ....[99]....
        /*0724*/ 	.word	0x00004560
        /*0728*/ 	.word	0x000000ff
        /*072c*/ 	.word	0x00000000
        /*0730*/ 	.short	0x010a
        /*0732*/ 	.byte	0x04
	.zero		1


	//   ....[100]....
        /*0734*/ 	.word	0x000045f0
        /*0738*/ 	.word	0x000000ff
        /*073c*/ 	.word	0x00000000
        /*0740*/ 	.short	0x010a
        /*0742*/ 	.byte	0x05
	.zero		1


	//   ....[101]....
        /*0744*/ 	.word	0x00004680
        /*0748*/ 	.word	0x000000ff
        /*074c*/ 	.word	0x00000000
        /*0750*/ 	.short	0x010a
        /*0752*/ 	.byte	0x05
	.zero		1


	//   ....[102]....
        /*0754*/ 	.word	0x00004710
        /*0758*/ 	.word	0x000000ff
        /*075c*/ 	.word	0x00000000
        /*0760*/ 	.short	0x010a
        /*0762*/ 	.byte	0x04
	.zero		1


	//   ....[103]....
        /*0764*/ 	.word	0x00004bc0
        /*0768*/ 	.word	0x0000000c
        /*076c*/ 	.word	0x00000140
        /*0770*/ 	.short	0x010a
        /*0772*/ 	.byte	0xff
	.zero		1


	//   ....[104]....
        /*0774*/ 	.word	0x00004d30
        /*0778*/ 	.word	0x00000000
        /*077c*/ 	.word	0x00000000
        /*0780*/ 	.short	0x0101
        /*0782*/ 	.byte	0xff
	.zero		1


	//   ....[105]....
        /*0784*/ 	.word	0x000051c0
        /*0788*/ 	.word	0x000000ff
        /*078c*/ 	.word	0x00000138
        /*0790*/ 	.short	0x010a
        /*0792*/ 	.byte	0x15
	.zero		1


	//   ....[106]....
        /*0794*/ 	.word	0x00005340
        /*0798*/ 	.word	0x000000ff
        /*079c*/ 	.word	0x00000120
        /*07a0*/ 	.short	0x010a
        /*07a2*/ 	.byte	0x15
	.zero		1


	//   ....[107]....
        /*07a4*/ 	.word	0x000054c0
        /*07a8*/ 	.word	0x000000ff
        /*07ac*/ 	.word	0x00000110
        /*07b0*/ 	.short	0x010b
        /*07b2*/ 	.byte	0x15
	.zero		1


	//   ....[108]....
        /*07b4*/ 	.word	0x000054d0
        /*07b8*/ 	.word	0x000000ff
        /*07bc*/ 	.word	0x00000000
        /*07c0*/ 	.short	0x0101
        /*07c2*/ 	.byte	0x06
	.zero		1


	//   ....[109]....
        /*07c4*/ 	.word	0x000054e0
        /*07c8*/ 	.word	0x000000ff
        /*07cc*/ 	.word	0x00000128
        /*07d0*/ 	.short	0x010a
        /*07d2*/ 	.byte	0x15
	.zero		1


	//   ....[110]....
        /*07d4*/ 	.word	0x000056c0
        /*07d8*/ 	.word	0x000000ff
        /*07dc*/ 	.word	0x00000118
        /*07e0*/ 	.short	0x010b
        /*07e2*/ 	.byte	0x15
	.zero		1


	//   ....[111]....
        /*07e4*/ 	.word	0x000056d0
        /*07e8*/ 	.word	0x000000ff
        /*07ec*/ 	.word	0x00000000
        /*07f0*/ 	.short	0x0101
        /*07f2*/ 	.byte	0x21
	.zero		1


	//   ....[112]....
        /*07f4*/ 	.word	0x00005700
        /*07f8*/ 	.word	0x000000ff
        /*07fc*/ 	.word	0x00000120
        /*0800*/ 	.short	0x010a
        /*0802*/ 	.byte	0x15
	.zero		1


	//   ....[113]....
        /*0804*/ 	.word	0x00005740
        /*0808*/ 	.word	0x00000000
        /*080c*/ 	.word	0x00000128
        /*0810*/ 	.short	0x010a
        /*0812*/ 	.byte	0xff
	.zero		1


	//   ....[114]....
        /*0814*/ 	.word	0x00005a70
        /*0818*/ 	.word	0x00000003
        /*081c*/ 	.word	0x00000140
        /*0820*/ 	.short	0x010a
        /*0822*/ 	.byte	0xff
	.zero		1


	//   ....[115]....
        /*0824*/ 	.word	0x00005bf0
        /*0828*/ 	.word	0x00000000
        /*082c*/ 	.word	0x00000000
        /*0830*/ 	.short	0x0101
        /*0832*/ 	.byte	0xff
	.zero		1


	//   ....[116]....
        /*0834*/ 	.word	0x000066d0
        /*0838*/ 	.word	0x00000003
        /*083c*/ 	.word	0x00000110
        /*0840*/ 	.short	0x010a
        /*0842*/ 	.byte	0xff
	.zero		1


	//   ....[117]....
        /*0844*/ 	.word	0x000066f0
        /*0848*/ 	.word	0x0000002b
        /*084c*/ 	.word	0x00000160
        /*0850*/ 	.short	0x010a
        /*0852*/ 	.byte	0xff
	.zero		1


	//   ....[118]....
        /*0854*/ 	.word	0x00006830
        /*0858*/ 	.word	0x00000003
        /*085c*/ 	.word	0x00000110
        /*0860*/ 	.short	0x010a
        /*0862*/ 	.byte	0xff
	.zero		1


	//   ....[119]....
        /*0864*/ 	.word	0x00006950
        /*0868*/ 	.word	0x00000000
        /*086c*/ 	.word	0x00000000
        /*0870*/ 	.short	0x0101
        /*0872*/ 	.byte	0xff
	.zero		1


	//   ....[120]....
        /*0874*/ 	.word	0x000069d0
        /*0878*/ 	.word	0x0000002b
        /*087c*/ 	.word	0x00000160
        /*0880*/ 	.short	0x010a
        /*0882*/ 	.byte	0xff
	.zero		1


	//   ....[121]....
        /*0884*/ 	.word	0x00007540
        /*0888*/ 	.word	0x00000003
        /*088c*/ 	.word	0x00000110
        /*0890*/ 	.short	0x010a
        /*0892*/ 	.byte	0xff
	.zero		1


	//   ....[122]....
        /*0894*/ 	.word	0x000075f0
        /*0898*/ 	.word	0x00000003
        /*089c*/ 	.word	0x00000110
        /*08a0*/ 	.short	0x010a
        /*08a2*/ 	.byte	0xff
	.zero		1


	//   ....[123]....
        /*08a4*/ 	.word	0x00007710
        /*08a8*/ 	.word	0x00000000
        /*08ac*/ 	.word	0x00000000
        /*08b0*/ 	.short	0x0101
        /*08b2*/ 	.byte	0xff
	.zero		1


	//   ....[124]....
        /*08b4*/ 	.word	0x00007b20
        /*08b8*/ 	.word	0x000000ff
        /*08bc*/ 	.word	0x00000000
        /*08c0*/ 	.short	0x0101
        /*08c2*/ 	.byte	0x04
	.zero		1


	//   ....[125]....
        /*08c4*/ 	.word	0x00008410
        /*08c8*/ 	.word	0x00000000
        /*08cc*/ 	.word	0x000001b0
        /*08d0*/ 	.short	0x010a
        /*08d2*/ 	.byte	0xff
	.zero		1


	//   ....[126]....
        /*08d4*/ 	.word	0x00008470
        /*08d8*/ 	.word	0x00000000
        /*08dc*/ 	.word	0x00000088
        /*08e0*/ 	.short	0x010a
        /*08e2*/ 	.byte	0xff
	.zero		1


	//   ....[127]....
        /*08e4*/ 	.word	0x000084d0
        /*08e8*/ 	.word	0x00000000
        /*08ec*/ 	.word	0x00000088
        /*08f0*/ 	.short	0x010a
        /*08f2*/ 	.byte	0xff
	.zero		1


	//   ....[128]....
        /*08f4*/ 	.word	0x00008520
        /*08f8*/ 	.word	0x00000003
        /*08fc*/ 	.word	0x00000140
        /*0900*/ 	.short	0x010a
        /*0902*/ 	.byte	0xff
	.zero		1


	//   ....[129]....
        /*0904*/ 	.word	0x00008580
        /*0908*/ 	.word	0x00000000
        /*090c*/ 	.word	0x00000000
        /*0910*/ 	.short	0x010a
        /*0912*/ 	.byte	0xff
	.zero		1


	//   ....[130]....
        /*0914*/ 	.word	0x000085e0
        /*0918*/ 	.word	0x00000000
        /*091c*/ 	.word	0x00000000
        /*0920*/ 	.short	0x010a
        /*0922*/ 	.byte	0xff
	.zero		1


	//   ....[131]....
        /*0924*/ 	.word	0x00008640
        /*0928*/ 	.word	0x00000000
        /*092c*/ 	.word	0x00000000
        /*0930*/ 	.short	0x010a
        /*0932*/ 	.byte	0xff
	.zero		1


	//   ....[132]....
        /*0934*/ 	.word	0x000086a0
        /*0938*/ 	.word	0x00000000
        /*093c*/ 	.word	0x00000000
        /*0940*/ 	.short	0x010a
        /*0942*/ 	.byte	0xff
	.zero		1


	//   ....[133]....
        /*0944*/ 	.word	0x00008700
        /*0948*/ 	.word	0x00000000
        /*094c*/ 	.word	0x00000000
        /*0950*/ 	.short	0x010a
        /*0952*/ 	.byte	0xff
	.zero		1


	//   ....[134]....
        /*0954*/ 	.word	0x00008760
        /*0958*/ 	.word	0x00000000
        /*095c*/ 	.word	0x00000000
        /*0960*/ 	.short	0x010a
        /*0962*/ 	.byte	0xff
	.zero		1


	//   ....[135]....
        /*0964*/ 	.word	0x000087c0
        /*0968*/ 	.word	0x00000000
        /*096c*/ 	.word	0x00000000
        /*0970*/ 	.short	0x010a
        /*0972*/ 	.byte	0xff
	.zero		1


	//   ....[136]....
        /*0974*/ 	.word	0x00008820
        /*0978*/ 	.word	0x00000000
        /*097c*/ 	.word	0x00000000
        /*0980*/ 	.short	0x010a
        /*0982*/ 	.byte	0xff
	.zero		1


	//   ....[137]....
        /*0984*/ 	.word	0x00008880
        /*0988*/ 	.word	0x00000000
        /*098c*/ 	.word	0x00000000
        /*0990*/ 	.short	0x010a
        /*0992*/ 	.byte	0xff
	.zero		1


	//   ....[138]....
        /*0994*/ 	.word	0x000088e0
        /*0998*/ 	.word	0x00000000
        /*099c*/ 	.word	0x00000000
        /*09a0*/ 	.short	0x010a
        /*09a2*/ 	.byte	0xff
	.zero		1


	//   ....[139]....
        /*09a4*/ 	.word	0x00008940
        /*09a8*/ 	.word	0x00000000
        /*09ac*/ 	.word	0x00000000
        /*09b0*/ 	.short	0x010a
        /*09b2*/ 	.byte	0xff
	.zero		1


	//   ....[140]....
        /*09b4*/ 	.word	0x000089a0
        /*09b8*/ 	.word	0x00000000
        /*09bc*/ 	.word	0x00000000
        /*09c0*/ 	.short	0x010a
        /*09c2*/ 	.byte	0xff
	.zero		1


	//   ....[141]....
        /*09c4*/ 	.word	0x00008a00
        /*09c8*/ 	.word	0x00000000
        /*09cc*/ 	.word	0x00000000
        /*09d0*/ 	.short	0x010a
        /*09d2*/ 	.byte	0xff
	.zero		1


	//   ....[142]....
        /*09d4*/ 	.word	0x00008a60
        /*09d8*/ 	.word	0x00000000
        /*09dc*/ 	.word	0x00000000
        /*09e0*/ 	.short	0x010a
        /*09e2*/ 	.byte	0xff
	.zero		1


	//   ....[143]....
        /*09e4*/ 	.word	0x00008ac0
        /*09e8*/ 	.word	0x00000000
        /*09ec*/ 	.word	0x00000000
        /*09f0*/ 	.short	0x010a
        /*09f2*/ 	.byte	0xff
	.zero		1


	//   ....[144]....
        /*09f4*/ 	.word	0x00008b20
        /*09f8*/ 	.word	0x00000000
        /*09fc*/ 	.word	0x00000000
        /*0a00*/ 	.short	0x010a
        /*0a02*/ 	.byte	0xff
	.zero		1


	//   ....[145]....
        /*0a04*/ 	.word	0x00008b70
        /*0a08*/ 	.word	0x00000002
        /*0a0c*/ 	.word	0x000001a0
        /*0a10*/ 	.short	0x010a
        /*0a12*/ 	.byte	0xff
	.zero		1


	//   ....[146]....
        /*0a14*/ 	.word	0x00008bd0
        /*0a18*/ 	.word	0x00000002
        /*0a1c*/ 	.word	0x00000150
        /*0a20*/ 	.short	0x010a
        /*0a22*/ 	.byte	0xff
	.zero		1


	//   ....[147]....
        /*0a24*/ 	.word	0x00008c20
        /*0a28*/ 	.word	0x00000002
        /*0a2c*/ 	.word	0x00000140
        /*0a30*/ 	.short	0x010a
        /*0a32*/ 	.byte	0xff
	.zero		1


	//   ....[148]....
        /*0a34*/ 	.word	0x00008c80
        /*0a38*/ 	.word	0x00000000
        /*0a3c*/ 	.word	0x00000150
        /*0a40*/ 	.short	0x010a
        /*0a42*/ 	.byte	0xff
	.zero		1


	//   ....[149]....
        /*0a44*/ 	.word	0x00008cd0
        /*0a48*/ 	.word	0x00000000
        /*0a4c*/ 	.word	0x00000140
        /*0a50*/ 	.short	0x010a
        /*0a52*/ 	.byte	0xff
	.zero		1


	//   ....[150]....
        /*0a54*/ 	.word	0x00008d30
        /*0a58*/ 	.word	0x00000002
        /*0a5c*/ 	.word	0x00000180
        /*0a60*/ 	.short	0x010a
        /*0a62*/ 	.byte	0xff
	.zero		1


	//   ....[151]....
        /*0a64*/ 	.word	0x00008d90
        /*0a68*/ 	.word	0x00000000
        /*0a6c*/ 	.word	0x00000000
        /*0a70*/ 	.short	0x010a
        /*0a72*/ 	.byte	0xff
	.zero		1


	//   ....[152]....
        /*0a74*/ 	.word	0x00008df0
        /*0a78*/ 	.word	0x00000000
        /*0a7c*/ 	.word	0x00000000
        /*0a80*/ 	.short	0x010a
        /*0a82*/ 	.byte	0xff
	.zero		1


	//   ....[153]....
        /*0a84*/ 	.word	0x00008e50
        /*0a88*/ 	.word	0x00000000
        /*0a8c*/ 	.word	0x00000000
        /*0a90*/ 	.short	0x010a
        /*0a92*/ 	.byte	0xff
	.zero		1


	//   ....[154]....
        /*0a94*/ 	.word	0x00008eb0
        /*0a98*/ 	.word	0x00000000
        /*0a9c*/ 	.word	0x00000000
        /*0aa0*/ 	.short	0x010a
        /*0aa2*/ 	.byte	0xff
	.zero		1


	//   ....[155]....
        /*0aa4*/ 	.word	0x00008f10
        /*0aa8*/ 	.word	0x00000000
        /*0aac*/ 	.word	0x00000000
        /*0ab0*/ 	.short	0x010a
        /*0ab2*/ 	.byte	0xff
	.zero		1


	//   ....[156]....
        /*0ab4*/ 	.word	0x00008f60
        /*0ab8*/ 	.word	0x0000000c
        /*0abc*/ 	.word	0x00000140
        /*0ac0*/ 	.short	0x010a
        /*0ac2*/ 	.byte	0xff
	.zero		1


	//   ....[157]....
        /*0ac4*/ 	.word	0x00008fc0
        /*0ac8*/ 	.word	0x00000000
        /*0acc*/ 	.word	0x00000138
        /*0ad0*/ 	.short	0x010a
        /*0ad2*/ 	.byte	0xff
	.zero		1


	//   ....[158]....
        /*0ad4*/ 	.word	0x00009020
        /*0ad8*/ 	.word	0x00000000
        /*0adc*/ 	.word	0x00000120
        /*0ae0*/ 	.short	0x010a
        /*0ae2*/ 	.byte	0xff
	.zero		1


	//   ....[159]....
        /*0ae4*/ 	.word	0x00009080
        /*0ae8*/ 	.word	0x00000000
        /*0aec*/ 	.word	0x00000128
        /*0af0*/ 	.short	0x010a
        /*0af2*/ 	.byte	0xff
	.zero		1


	//   ....[160]....
        /*0af4*/ 	.word	0x000090e0
        /*0af8*/ 	.word	0x00000000
        /*0afc*/ 	.word	0x00000120
        /*0b00*/ 	.short	0x010a
        /*0b02*/ 	.byte	0xff
	.zero		1


	//   ....[161]....
        /*0b04*/ 	.word	0x00009130
        /*0b08*/ 	.word	0x00000003
        /*0b0c*/ 	.word	0x00000140
        /*0b10*/ 	.short	0x010a
        /*0b12*/ 	.byte	0xff
	.zero		1


	//   ....[162]....
        /*0b14*/ 	.word	0x00009180
        /*0b18*/ 	.word	0x00000003
        /*0b1c*/ 	.word	0x00000110
        /*0b20*/ 	.short	0x010a
        /*0b22*/ 	.byte	0xff
	.zero		1


	//   ....[163]....
        /*0b24*/ 	.word	0x000091d0
        /*0b28*/ 	.word	0x0000002b
        /*0b2c*/ 	.word	0x00000160
        /*0b30*/ 	.short	0x010a
        /*0b32*/ 	.byte	0xff
	.zero		1


	//   ....[164]....
        /*0b34*/ 	.word	0x00009220
        /*0b38*/ 	.word	0x00000003
        /*0b3c*/ 	.word	0x00000110
        /*0b40*/ 	.short	0x010a
        /*0b42*/ 	.byte	0xff
	.zero		1


	//----- nvinfo : EIATTR_NUM_MBARRIERS
	.align		4
.L_47:
        /*0b44*/ 	.byte	0x03, 0x38
        /*0b46*/ 	.short	0x0038


	//----- nvinfo : EIATTR_EXIT_INSTR_OFFSETS
	.align		4
        /*0b48*/ 	.byte	0x04, 0x1c
        /*0b4a*/ 	.short	(.L_49 - .L_48)


	//   ....[0]....
.L_48:
        /*0b4c*/ 	.word	0x00003590


	//   ....[1]....
        /*0b50*/ 	.word	0x00003a80


	//   ....[2]....
        /*0b54*/ 	.word	0x00003ae0


	//   ....[3]....
        /*0b58*/ 	.word	0x00004970


	//   ....[4]....
        /*0b5c*/ 	.word	0x00005770


	//   ....[5]....
        /*0b60*/ 	.word	0x000057b0


	//   ....[6]....
        /*0b64*/ 	.word	0x00008400


	//----- nvinfo : EIATTR_MAX_THREADS
	.align		4
.L_49:
        /*0b68*/ 	.byte	0x04, 0x05
        /*0b6a*/ 	.short	(.L_51 - .L_50)
.L_50:
        /*0b6c*/ 	.word	0x00000100
        /*0b70*/ 	.word	0x00000001
        /*0b74*/ 	.word	0x00000001


	//----- nvinfo : EIATTR_CRS_STACK_SIZE
	.align		4
.L_51:
        /*0b78*/ 	.byte	0x04, 0x1e
        /*0b7a*/ 	.short	(.L_53 - .L_52)
.L_52:
        /*0b7c*/ 	.word	0x00000000


	//----- nvinfo : EIATTR_CBANK_PARAM_SIZE
	.align		4
.L_53:
        /*0b80*/ 	.byte	0x03, 0x19
        /*0b82*/ 	.short	0x0800


	//----- nvinfo : EIATTR_PARAM_CBANK
	.align		4
        /*0b84*/ 	.byte	0x04, 0x0a
        /*0b86*/ 	.short	(.L_55 - .L_54)
	.align		4
.L_54:
        /*0b88*/ 	.word	index@(.nv.constant0._ZN7cutlass13device_kernelINS_4gemm6kernel13GemmUniversalIN4cute5tupleIJiiiiEEENS1_10collective13CollectiveMmaINS1_35MainloopSm100TmaUmmaWarpSpecializedILi17ELi2ELi4ENS5_IJNS4_1CILi4EEESB_NSA_ILi1EEEEEEEENS5_IJNSA_ILi64EEENSA_ILi128EEESF_EEEaNS5_IJlSC_lEEEaSI_NS4_8TiledMMAINS4_8MMA_AtomIJNS4_15SM100_MMA_S8_SSIaaiLi64ELi128ELNS4_4UMMA5MajorE0ELSN_0ELNSM_8SaturateE0EEEEEENS4_6LayoutINS5_IJSC_SC_SC_EEENS5_IJNSA_ILi0EEEST_ST_EEEEENS5_IJNS4_10UnderscoreESW_SW_EEEEENS4_23SM90_TMA_LOAD_MULTICASTENS4_14ComposedLayoutINS4_7SwizzleILi2ELi4ELi3EEENS4_18smem_ptr_flag_bitsILi8EEENSR_INS5_IJNSA_ILi8EEESF_EEENS5_IJSF_SC_EEEEEEEvNS4_8identityESZ_S19_vS1A_EENS_8epilogue10collective18CollectiveEpilogueINS1C_23Sm100TmaWarpSpecializedILi2ELi2ELi32ELb0ELb0EEEJSH_NS5_IJNSR_ISF_SC_EES1H_EEEaSI_aSI_NS1C_6fusion15FusionCallbacksIS1G_NS1J_17LinearCombinationIaiaiLNS_15FloatRoundStyleE2EEESH_S1I_JEEENS4_5SM1004TMEM4LOAD26SM100_TMEM_LOAD_16dp32b32xENS4_13SM90_TMA_LOADES19_NS4_39AutoVectorizingCopyWithAssumedAlignmentILi128EEENS4_14SM90_TMA_STOREES19_S1V_S1V_EEEvvEEEEvNT_6ParamsE)
        /*0b8c*/ 	.short	0x0380
        /*0b8e*/ 	.short	0x0800


	//----- nvinfo : EIATTR_SW_WAR
	.align		4
.L_55:
        /*0b90*/ 	.byte	0x04, 0x36
        /*0b92*/ 	.short	(.L_57 - .L_56)
.L_56:
        /*0b94*/ 	.word	0x00000008
.L_57:


//--------------------- .nv.callgraph             --------------------------
	.section	.nv.callgraph,"",@"SHT_CUDA_CALLGRAPH"
	.align	4
	.sectionentsize	8
	.align		4
        /*0000*/ 	.word	0x00000000
	.align		4
        /*0004*/ 	.word	0xffffffff
	.align		4
        /*0008*/ 	.word	index@(_ZN7cutlass13device_kernelINS_4gemm6kernel13GemmUniversalIN4cute5tupleIJiiiiEEENS1_10collective13CollectiveMmaINS1_35MainloopSm100TmaUmmaWarpSpecializedILi17ELi2ELi4ENS5_IJNS4_1CILi4EEESB_NSA_ILi1EEEEEEEENS5_IJNSA_ILi64EEENSA_ILi128EEESF_EEEaNS5_IJlSC_lEEEaSI_NS4_8TiledMMAINS4_8MMA_AtomIJNS4_15SM100_MMA_S8_SSIaaiLi64ELi128ELNS4_4UMMA5MajorE0ELSN_0ELNSM_8SaturateE0EEEEEENS4_6LayoutINS5_IJSC_SC_SC_EEENS5_IJNSA_ILi0EEEST_ST_EEEEENS5_IJNS4_10UnderscoreESW_SW_EEEEENS4_23SM90_TMA_LOAD_MULTICASTENS4_14ComposedLayoutINS4_7SwizzleILi2ELi4ELi3EEENS4_18smem_ptr_flag_bitsILi8EEENSR_INS5_IJNSA_ILi8EEESF_EEENS5_IJSF_SC_EEEEEEEvNS4_8identityESZ_S19_vS1A_EENS_8epilogue10collective18CollectiveEpilogueINS1C_23Sm100TmaWarpSpecializedILi2ELi2ELi32ELb0ELb0EEEJSH_NS5_IJNSR_ISF_SC_EES1H_EEEaSI_aSI_NS1C_6fusion15FusionCallbacksIS1G_NS1J_17LinearCombinationIaiaiLNS_15FloatRoundStyleE2EEESH_S1I_JEEENS4_5SM1004TMEM4LOAD26SM100_TMEM_LOAD_16dp32b32xENS4_13SM90_TMA_LOADES19_NS4_39AutoVectorizingCopyWithAssumedAlignmentILi128EEENS4_14SM90_TMA_STOREES19_S1V_S1V_EEEvvEEEEvNT_6ParamsE)
	.align		4
        /*000c*/ 	.word	index@(__assertfail)
	.align		4
        /*0010*/ 	.word	0x00000000
	.align		4
        /*0014*/ 	.word	0xfffffffe
	.align		4
        /*0018*/ 	.word	0x00000000
	.align		4
        /*001c*/ 	.word	0xfffffffd
	.align		4
        /*0020*/ 	.word	0x00000000
	.align		4
        /*0024*/ 	.word	0xfffffffc


//--------------------- .nv.constant4             --------------------------
	.section	.nv.constant4,"a",@progbits
	.align	8
	.align		8
.nv.constant4:
        /*0000*/ 	.dword	__assertfail
	.align		8
        /*0008*/ 	.dword	__unnamed_1
	.align		8
        /*0010*/ 	.dword	__unnamed_2
	.align		8
        /*0018*/ 	.dword	_ZN40_INTERNAL_320ef803_4_k_cu_526feff0_305544cuda3std3__45__cpo5beginE
	.align		8
        /*0020*/ 	.dword	_ZN40_INTERNAL_320ef803_4_k_cu_526feff0_305544cuda3std3__45__cpo3endE
	.align		8
        /*0028*/ 	.dword	_ZN40_INTERNAL_320ef803_4_k_cu_526feff0_305544cuda3std3__45__cpo6cbeginE
	.align		8
        /*0030*/ 	.dword	_ZN40_INTERNAL_320ef803_4_k_cu_526feff0_305544cuda3std3__45__cpo4cendE
	.align		8
        /*0038*/ 	.dword	_ZN40_INTERNAL_320ef803_4_k_cu_526feff0_305544cuda3std3__442_GLOBAL__N__320ef803_4_k_cu_526feff0_305546ignoreE
	.align		8
        /*0040*/ 	.dword	_ZN40_INTERNAL_320ef803_4_k_cu_526feff0_305544cuda3std3__419piecewise_constructE
	.align		8
        /*0048*/ 	.dword	_ZN40_INTERNAL_320ef803_4_k_cu_526feff0_305544cuda3std3__48in_placeE
	.align		8
        /*0050*/ 	.dword	_ZN40_INTERNAL_320ef803_4_k_cu_526feff0_305544cuda3std6ranges3__45__cpo4swapE
	.align		8
        /*0058*/ 	.dword	_ZN40_INTERNAL_320ef803_4_k_cu_526feff0_305544cuda3std6ranges3__45__cpo9iter_moveE
	.align		8
        /*0060*/ 	.dword	_ZN40_INTERNAL_320ef803_4_k_cu_526feff0_305544cute7productE
	.align		8
        /*0068*/ 	.dword	_ZN40_INTERNAL_320ef803_4_k_cu_526feff0_305544cute1_E
	.align		8
        /*0070*/ 	.dword	$str$25
	.align		8
        /*0078*/ 	.dword	$str$26
	.align		8
        /*0080*/ 	.dword	$str$27
	.align		8
        /*0088*/ 	.dword	$str$28


//--------------------- .text._ZN7cutlass13device_kernelINS_4gemm6kernel13GemmUniversalIN4cute5tupleIJiiiiEEENS1_10collective13CollectiveMmaINS1_35MainloopSm100TmaUmmaWarpSpecializedILi17ELi2ELi4ENS5_IJNS4_1CILi4EEESB_NSA_ILi1EEEEEEEENS5_IJNSA_ILi64EEENSA_ILi128EEESF_EEEaNS5_IJlSC_lEEEaSI_NS4_8TiledMMAINS4_8MMA_AtomIJNS4_15SM100_MMA_S8_SSIaaiLi64ELi128ELNS4_4UMMA5MajorE0ELSN_0ELNSM_8SaturateE0EEEEEENS4_6LayoutINS5_IJSC_SC_SC_EEENS5_IJNSA_ILi0EEEST_ST_EEEEENS5_IJNS4_10UnderscoreESW_SW_EEEEENS4_23SM90_TMA_LOAD_MULTICASTENS4_14ComposedLayoutINS4_7SwizzleILi2ELi4ELi3EEENS4_18smem_ptr_flag_bitsILi8EEENSR_INS5_IJNSA_ILi8EEESF_EEENS5_IJSF_SC_EEEEEEEvNS4_8identityESZ_S19_vS1A_EENS_8epilogue10collective18CollectiveEpilogueINS1C_23Sm100TmaWarpSpecializedILi2ELi2ELi32ELb0ELb0EEEJSH_NS5_IJNSR_ISF_SC_EES1H_EEEaSI_aSI_NS1C_6fusion15FusionCallbacksIS1G_NS1J_17LinearCombinationIaiaiLNS_15FloatRoundStyleE2EEESH_S1I_JEEENS4_5SM1004TMEM4LOAD26SM100_TMEM_LOAD_16dp32b32xENS4_13SM90_TMA_LOADES19_NS4_39AutoVectorizingCopyWithAssumedAlignmentILi128EEENS4_14SM90_TMA_STOREES19_S1V_S1V_EEEvvEEEEvNT_6ParamsE --------------------------
	.section	.text._ZN7cutlass13device_kernelINS_4gemm6kernel13GemmUniversalIN4cute5tupleIJiiiiEEENS1_10collective13CollectiveMmaINS1_35MainloopSm100TmaUmmaWarpSpecializedILi17ELi2ELi4ENS5_IJNS4_1CILi4EEESB_NSA_ILi1EEEEEEEENS5_IJNSA_ILi64EEENSA_ILi128EEESF_EEEaNS5_IJlSC_lEEEaSI_NS4_8TiledMMAINS4_8MMA_AtomIJNS4_15SM100_MMA_S8_SSIaaiLi64ELi128ELNS4_4UMMA5MajorE0ELSN_0ELNSM_8SaturateE0EEEEEENS4_6LayoutINS5_IJSC_SC_SC_EEENS5_IJNSA_ILi0EEEST_ST_EEEEENS5_IJNS4_10UnderscoreESW_SW_EEEEENS4_23SM90_TMA_LOAD_MULTICASTENS4_14ComposedLayoutINS4_7SwizzleILi2ELi4ELi3EEENS4_18smem_ptr_flag_bitsILi8EEENSR_INS5_IJNSA_ILi8EEESF_EEENS5_IJSF_SC_EEEEEEEvNS4_8identityESZ_S19_vS1A_EENS_8epilogue10collective18CollectiveEpilogueINS1C_23Sm100TmaWarpSpecializedILi2ELi2ELi32ELb0ELb0EEEJSH_NS5_IJNSR_ISF_SC_EES1H_EEEaSI_aSI_NS1C_6fusion15FusionCallbacksIS1G_NS1J_17LinearCombinationIaiaiLNS_15FloatRoundStyleE2EEESH_S1I_JEEENS4_5SM1004TMEM4LOAD26SM100_TMEM_LOAD_16dp32b32xENS4_13SM90_TMA_LOADES19_NS4_39AutoVectorizingCopyWithAssumedAlignmentILi128EEENS4_14SM90_TMA_STOREES19_S1V_S1V_EEEvvEEEEvNT_6ParamsE,"ax",@progbits
	.align	128
.text._ZN7cutlass13device_kernelINS_4gemm6kernel13GemmUniversalIN4cute5tupleIJiiiiEEENS1_10collective13CollectiveMmaINS1_35MainloopSm100TmaUmmaWarpSpecializedILi17ELi2ELi4ENS5_IJNS4_1CILi4EEESB_NSA_ILi1EEEEEEEENS5_IJNSA_ILi64EEENSA_ILi128EEESF_EEEaNS5_IJlSC_lEEEaSI_NS4_8TiledMMAINS4_8MMA_AtomIJNS4_15SM100_MMA_S8_SSIaaiLi64ELi128ELNS4_4UMMA5MajorE0ELSN_0ELNSM_8SaturateE0EEEEEENS4_6LayoutINS5_IJSC_SC_SC_EEENS5_IJNSA_ILi0EEEST_ST_EEEEENS5_IJNS4_10UnderscoreESW_SW_EEEEENS4_23SM90_TMA_LOAD_MULTICASTENS4_14ComposedLayoutINS4_7SwizzleILi2ELi4ELi3EEENS4_18smem_ptr_flag_bitsILi8EEENSR_INS5_IJNSA_ILi8EEESF_EEENS5_IJSF_SC_EEEEEEEvNS4_8identityESZ_S19_vS1A_EENS_8epilogue10collective18CollectiveEpilogueINS1C_23Sm100TmaWarpSpecializedILi2ELi2ELi32ELb0ELb0EEEJSH_NS5_IJNSR_ISF_SC_EES1H_EEEaSI_aSI_NS1C_6fusion15FusionCallbacksIS1G_NS1J_17LinearCombinationIaiaiLNS_15FloatRoundStyleE2EEESH_S1I_JEEENS4_5SM1004TMEM4LOAD26SM100_TMEM_LOAD_16dp32b32xENS4_13SM90_TMA_LOADES19_NS4_39AutoVectorizingCopyWithAssumedAlignmentILi128EEENS4_14SM90_TMA_STOREES19_S1V_S1V_EEEvvEEEEvNT_6ParamsE:
        .type           _ZN7cutlass13device_kernelINS_4gemm6kernel13GemmUniversalIN4cute5tupleIJiiiiEEENS1_10collective13CollectiveMmaINS1_35MainloopSm100TmaUmmaWarpSpecializedILi17ELi2ELi4ENS5_IJNS4_1CILi4EEESB_NSA_ILi1EEEEEEEENS5_IJNSA_ILi64EEENSA_ILi128EEESF_EEEaNS5_IJlSC_lEEEaSI_NS4_8TiledMMAINS4_8MMA_AtomIJNS4_15SM100_MMA_S8_SSIaaiLi64ELi128ELNS4_4UMMA5MajorE0ELSN_0ELNSM_8SaturateE0EEEEEENS4_6LayoutINS5_IJSC_SC_SC_EEENS5_IJNSA_ILi0EEEST_ST_EEEEENS5_IJNS4_10UnderscoreESW_SW_EEEEENS4_23SM90_TMA_LOAD_MULTICASTENS4_14ComposedLayoutINS4_7SwizzleILi2ELi4ELi3EEENS4_18smem_ptr_flag_bitsILi8EEENSR_INS5_IJNSA_ILi8EEESF_EEENS5_IJSF_SC_EEEEEEEvNS4_8identityESZ_S19_vS1A_EENS_8epilogue10collective18CollectiveEpilogueINS1C_23Sm100TmaWarpSpecializedILi2ELi2ELi32ELb0ELb0EEEJSH_NS5_IJNSR_ISF_SC_EES1H_EEEaSI_aSI_NS1C_6fusion15FusionCallbacksIS1G_NS1J_17LinearCombinationIaiaiLNS_15FloatRoundStyleE2EEESH_S1I_JEEENS4_5SM1004TMEM4LOAD26SM100_TMEM_LOAD_16dp32b32xENS4_13SM90_TMA_LOADES19_NS4_39AutoVectorizingCopyWithAssumedAlignmentILi128EEENS4_14SM90_TMA_STOREES19_S1V_S1V_EEEvvEEEEvNT_6ParamsE,@function
        .size           _ZN7cutlass13device_kernelINS_4gemm6kernel13GemmUniversalIN4cute5tupleIJiiiiEEENS1_10collective13CollectiveMmaINS1_35MainloopSm100TmaUmmaWarpSpecializedILi17ELi2ELi4ENS5_IJNS4_1CILi4EEESB_NSA_ILi1EEEEEEEENS5_IJNSA_ILi64EEENSA_ILi128EEESF_EEEaNS5_IJlSC_lEEEaSI_NS4_8TiledMMAINS4_8MMA_AtomIJNS4_15SM100_MMA_S8_SSIaaiLi64ELi128ELNS4_4UMMA5MajorE0ELSN_0ELNSM_8SaturateE0EEEEEENS4_6LayoutINS5_IJSC_SC_SC_EEENS5_IJNSA_ILi0EEEST_ST_EEEEENS5_IJNS4_10UnderscoreESW_SW_EEEEENS4_23SM90_TMA_LOAD_MULTICASTENS4_14ComposedLayoutINS4_7SwizzleILi2ELi4ELi3EEENS4_18smem_ptr_flag_bitsILi8EEENSR_INS5_IJNSA_ILi8EEESF_EEENS5_IJSF_SC_EEEEEEEvNS4_8identityESZ_S19_vS1A_EENS_8epilogue10collective18CollectiveEpilogueINS1C_23Sm100TmaWarpSpecializedILi2ELi2ELi32ELb0ELb0EEEJSH_NS5_IJNSR_ISF_SC_EES1H_EEEaSI_aSI_NS1C_6fusion15FusionCallbacksIS1G_NS1J_17LinearCombinationIaiaiLNS_15FloatRoundStyleE2EEESH_S1I_JEEENS4_5SM1004TMEM4LOAD26SM100_TMEM_LOAD_16dp32b32xENS4_13SM90_TMA_LOADES19_NS4_39AutoVectorizingCopyWithAssumedAlignmentILi128EEENS4_14SM90_TMA_STOREES19_S1V_S1V_EEEvvEEEEvNT_6ParamsE,(.L_x_189 - _ZN7cutlass13device_kernelINS_4gemm6kernel13GemmUniversalIN4cute5tupleIJiiiiEEENS1_10collective13CollectiveMmaINS1_35MainloopSm100TmaUmmaWarpSpecializedILi17ELi2ELi4ENS5_IJNS4_1CILi4EEESB_NSA_ILi1EEEEEEEENS5_IJNSA_ILi64EEENSA_ILi128EEESF_EEEaNS5_IJlSC_lEEEaSI_NS4_8TiledMMAINS4_8MMA_AtomIJNS4_15SM100_MMA_S8_SSIaaiLi64ELi128ELNS4_4UMMA5MajorE0ELSN_0ELNSM_8SaturateE0EEEEEENS4_6LayoutINS5_IJSC_SC_SC_EEENS5_IJNSA_ILi0EEEST_ST_EEEEENS5_IJNS4_10UnderscoreESW_SW_EEEEENS4_23SM90_TMA_LOAD_MULTICASTENS4_14ComposedLayoutINS4_7SwizzleILi2ELi4ELi3EEENS4_18smem_ptr_flag_bitsILi8EEENSR_INS5_IJNSA_ILi8EEESF_EEENS5_IJSF_SC_EEEEEEEvNS4_8identityESZ_S19_vS1A_EENS_8epilogue10collective18CollectiveEpilogueINS1C_23Sm100TmaWarpSpecializedILi2ELi2ELi32ELb0ELb0EEEJSH_NS5_IJNSR_ISF_SC_EES1H_EEEaSI_aSI_NS1C_6fusion15FusionCallbacksIS1G_NS1J_17LinearCombinationIaiaiLNS_15FloatRoundStyleE2EEESH_S1I_JEEENS4_5SM1004TMEM4LOAD26SM100_TMEM_LOAD_16dp32b32xENS4_13SM90_TMA_LOADES19_NS4_39AutoVectorizingCopyWithAssumedAlignmentILi128EEENS4_14SM90_TMA_STOREES19_S1V_S1V_EEEvvEEEEvNT_6ParamsE)
        .other          _ZN7cutlass13device_kernelINS_4gemm6kernel13GemmUniversalIN4cute5tupleIJiiiiEEENS1_10collective13CollectiveMmaINS1_35MainloopSm100TmaUmmaWarpSpecializedILi17ELi2ELi4ENS5_IJNS4_1CILi4EEESB_NSA_ILi1EEEEEEEENS5_IJNSA_ILi64EEENSA_ILi128EEESF_EEEaNS5_IJlSC_lEEEaSI_NS4_8TiledMMAINS4_8MMA_AtomIJNS4_15SM100_MMA_S8_SSIaaiLi64ELi128ELNS4_4UMMA5MajorE0ELSN_0ELNSM_8SaturateE0EEEEEENS4_6LayoutINS5_IJSC_SC_SC_EEENS5_IJNSA_ILi0EEEST_ST_EEEEENS5_IJNS4_10UnderscoreESW_SW_EEEEENS4_23SM90_TMA_LOAD_MULTICASTENS4_14ComposedLayoutINS4_7SwizzleILi2ELi4ELi3EEENS4_18smem_ptr_flag_bitsILi8EEENSR_INS5_IJNSA_ILi8EEESF_EEENS5_IJSF_SC_EEEEEEEvNS4_8identityESZ_S19_vS1A_EENS_8epilogue10collective18CollectiveEpilogueINS1C_23Sm100TmaWarpSpecializedILi2ELi2ELi32ELb0ELb0EEEJSH_NS5_IJNSR_ISF_SC_EES1H_EEEaSI_aSI_NS1C_6fusion15FusionCallbacksIS1G_NS1J_17LinearCombinationIaiaiLNS_15FloatRoundStyleE2EEESH_S1I_JEEENS4_5SM1004TMEM4LOAD26SM100_TMEM_LOAD_16dp32b32xENS4_13SM90_TMA_LOADES19_NS4_39AutoVectorizingCopyWithAssumedAlignmentILi128EEENS4_14SM90_TMA_STOREES19_S1V_S1V_EEEvvEEEEvNT_6ParamsE,@"STO_CUDA_ENTRY STV_DEFAULT"
_ZN7cutlass13device_kernelINS_4gemm6kernel13GemmUniversalIN4cute5tupleIJiiiiEEENS1_10collective13CollectiveMmaINS1_35MainloopSm100TmaUmmaWarpSpecializedILi17ELi2ELi4ENS5_IJNS4_1CILi4EEESB_NSA_ILi1EEEEEEEENS5_IJNSA_ILi64EEENSA_ILi128EEESF_EEEaNS5_IJlSC_lEEEaSI_NS4_8TiledMMAINS4_8MMA_AtomIJNS4_15SM100_MMA_S8_SSIaaiLi64ELi128ELNS4_4UMMA5MajorE0ELSN_0ELNSM_8SaturateE0EEEEEENS4_6LayoutINS5_IJSC_SC_SC_EEENS5_IJNSA_ILi0EEEST_ST_EEEEENS5_IJNS4_10UnderscoreESW_SW_EEEEENS4_23SM90_TMA_LOAD_MULTICASTENS4_14ComposedLayoutINS4_7SwizzleILi2ELi4ELi3EEENS4_18smem_ptr_flag_bitsILi8EEENSR_INS5_IJNSA_ILi8EEESF_EEENS5_IJSF_SC_EEEEEEEvNS4_8identityESZ_S19_vS1A_EENS_8epilogue10collective18CollectiveEpilogueINS1C_23Sm100TmaWarpSpecializedILi2ELi2ELi32ELb0ELb0EEEJSH_NS5_IJNSR_ISF_SC_EES1H_EEEaSI_aSI_NS1C_6fusion15FusionCallbacksIS1G_NS1J_17LinearCombinationIaiaiLNS_15FloatRoundStyleE2EEESH_S1I_JEEENS4_5SM1004TMEM4LOAD26SM100_TMEM_LOAD_16dp32b32xENS4_13SM90_TMA_LOADES19_NS4_39AutoVectorizingCopyWithAssumedAlignmentILi128EEENS4_14SM90_TMA_STOREES19_S1V_S1V_EEEvvEEEEvNT_6ParamsE:
[----:B------:R-:W1:Y:S01]  /*0000*/  LDC R1, c[0x0][0x37c] ;  /* 0x0000df00ff017b82 */ /* 0x000e620000000800 */
[----:B------:R-:W2:Y:S01]  /*0010*/  S2R R86, SR_TID.X ;  /* 0x0000000000567919 */ /* 0x000ea20000002100 */
[----:B------:R-:W3:Y:S01]  /*0020*/  LDCU.64 UR8, c[0x0][0x890] ;  /* 0x00011200ff0877ac */ /* 0x000ee20008000a00 */
[----:B------:R-:W-:Y:S02]  /*0030*/  PRMT R78, RZ, 0x7610, R78 ;  /* 0x00007610ff4e7816 */ /* 0x000fe4000000004e */
[----:B------:R-:W-:Y:S02]  /*0040*/  ELECT P3, URZ, PT ;  /* 0x0000000000ff782f */ /* 0x000fe40003860000 */
[----:B---3--:R-:W-:-:S04]  /*0050*/  ISETP.NE.U32.AND P0, PT, RZ, UR8, PT ;  /* 0x00000008ff007c0c */ /* 0x008fc8000bf05070 */
[----:B------:R-:W-:Y:S02]  /*0060*/  ISETP.NE.AND.EX P1, PT, RZ, UR9, PT, P0 ;  /* 0x00000009ff007c0c */ /* 0x000fe4000bf25300 */
[----:B--2---:R-:W-:-:S05]  /*0070*/  SHF.R.U32.HI R79, RZ, 0x5, R86 ;  /* 0x00000005ff4f7819 */ /* 0x004fca0000011656 */
[----:B------:R-:W2:Y:S02]  /*0080*/  SHFL.IDX PT, R0, R79, RZ, 0x1f ;  /* 0x00001fff4f007589 */ /* 0x000ea400000e0000 */
[----:B--2---:R-:W-:-:S04]  /*0090*/  R2UR UR17, R0 ;  /* 0x00000000001172ca */ /* 0x004fc800000e0000 */
[----:B-1----:R-:W-:Y:S05]  /*00a0*/  @P1 BRA `(.L_x_0) ;  /* 0x0000000000301947 */ /* 0x002fea0003800000 */
[----:B------:R-:W1:Y:S02]  /*00b0*/  LDCU.64 UR4, c[0x0][0x888] ;  /* 0x00011100ff0477ac */ /* 0x000e640008000a00 */
[----:B-1----:R-:W-:-:S04]  /*00c0*/  UISETP.NE.U32.AND UP0, UPT, UR4, URZ, UPT ;  /* 0x000000ff0400728c */ /* 0x002fc8000bf05070 */
[----:B------:R-:W-:-:S09]  /*00d0*/  UISETP.NE.AND.EX UP0, UPT, UR5, URZ, UPT, UP0 ;  /* 0x000000ff0500728c */ /* 0x000fd2000bf05300 */
[----:B------:R-:W-:Y:S05]  /*00e0*/  BRA.U !UP0, `(.L_x_1) ;  /* 0x0000000108147547 */ /* 0x000fea000b800000 */
[----:B------:R-:W1:Y:S01]  /*00f0*/  LDC.64 R40, c[0x0][0x888] ;  /* 0x00022200ff287b82 */ /* 0x000e620000000a00 */
[----:B------:R-:W1:Y:S02]  /*0100*/  LDCU.64 UR4, c[0x0][0x358] ;  /* 0x00006b00ff0477ac */ /* 0x000e640008000a00 */
[----:B-1----:R1:W5:Y:S01]  /*0110*/  LDG.E R40, desc[UR4][R40.64] ;  /* 0x0000000428287981 */ /* 0x002362000c1e1900 */
[----:B------:R-:W-:Y:S01]  /*0120*/  HFMA2 R78, -RZ, RZ, 0, 5.9604644775390625e-08 ;  /* 0x00000001ff4e7431 */ /* 0x000fe200000001ff */
[----:B------:R-:W-:Y:S05]  /*0130*/  BRA `(.L_x_0) ;  /* 0x00000000000c7947 */ /* 0x000fea0003800000 */
.L_x_1:
[----:B------:R-:W1:Y:S01]  /*0140*/  LDCU UR4, c[0x0][0x880] ;  /* 0x00011000ff0477ac */ /* 0x000e620008000800 */
[----:B------:R-:W-:Y:S01]  /*0150*/  HFMA2 R78, -RZ, RZ, 0, 5.9604644775390625e-08 ;  /* 0x00000001ff4e7431 */ /* 0x000fe200000001ff */
[----:B-1----:R-:W-:-:S07]  /*0160*/  MOV R40, UR4 ;  /* 0x0000000400287c02 */ /* 0x002fce0008000f00 */
.L_x_0:
[----:B------:R-:W2:Y:S02]  /*0170*/  LDCU.64 UR4, c[0x0][0x8b0] ;  /* 0x00011600ff0477ac */ /* 0x000ea40008000a00 */
[----:B--2---:R-:W-:-:S04]  /*0180*/  UISETP.NE.U32.AND UP0, UPT, UR4, URZ, UPT ;  /* 0x000000ff0400728c */ /* 0x004fc8000bf05070 */
[----:B------:R-:W-:-:S09]  /*0190*/  UISETP.NE.AND.EX UP0, UPT, UR5, URZ, UPT, UP0 ;  /* 0x000000ff0500728c */ /* 0x000fd2000bf05300 */
[----:B------:R-:W-:Y:S05]  /*01a0*/  BRA.U UP0, `(.L_x_2) ;  /* 0x0000000100287547 */ /* 0x000fea000b800000 */
[----:B------:R-:W2:Y:S02]  /*01b0*/  LDCU.64 UR4, c[0x0][0x8a8] ;  /* 0x00011500ff0477ac */ /* 0x000ea40008000a00 */
[----:B--2---:R-:W-:-:S04]  /*01c0*/  UISETP.NE.U32.AND UP0, UPT, UR4, URZ, UPT ;  /* 0x000000ff0400728c */ /* 0x004fc8000bf05070 */
[----:B------:R-:W-:-:S09]  /*01d0*/  UISETP.NE.AND.EX UP0, UPT, UR5, URZ, UPT, UP0 ;  /* 0x000000ff0500728c */ /* 0x000fd2000bf05300 */
[----:B------:R-:W-:Y:S05]  /*01e0*/  BRA.U !UP0, `(.L_x_3) ;  /* 0x0000000108107547 */ /* 0x000fea000b800000 */
[----:B------:R-:W2:Y:S01]  /*01f0*/  LDC.64 R38, c[0x0][0x8a8] ;  /* 0x00022a00ff267b82 */ /* 0x000ea20000000a00 */
[----:B------:R-:W2:Y:S02]  /*0200*/  LDCU.64 UR4, c[0x0][0x358] ;  /* 0x00006b00ff0477ac */ /* 0x000ea40008000a00 */
[----:B--2---:R2:W5:Y:S01]  /*0210*/  LDG.E R38, desc[UR4][R38.64] ;  /* 0x0000000426267981 */ /* 0x004562000c1e1900 */
[----:B------:R-:W-:Y:S05]  /*0220*/  BRA `(.L_x_2) ;  /* 0x0000000000087947 */ /* 0x000fea0003800000 */
.L_x_3:
[----:B------:R-:W2:Y:S02]  /*0230*/  LDCU UR4, c[0x0][0x8a0] ;  /* 0x00011400ff0477ac */ /* 0x000ea40008000800 */
[----:B--2---:R-:W-:Y:S02]  /*0240*/  MOV R38, UR4 ;  /* 0x0000000400267c02 */ /* 0x004fe40008000f00 */
.L_x_2:
[----:B------:R-:W-:Y:S01]  /*0250*/  IMAD.U32 R0, RZ, RZ, UR17 ;  /* 0x00000011ff007e24 */ /* 0x000fe2000f8e00ff */
[----:B------:R-:W-:Y:S04]  /*0260*/  BSSY.RECONVERGENT B0, `(.L_x_4) ;  /* 0x000000c000007945 */ /* 0x000fe80003800200 */
[C---:B------:R-:W-:Y:S02]  /*0270*/  ISETP.NE.OR P2, PT, R0.reuse, 0x1, !P3 ;  /* 0x000000010000780c */ /* 0x040fe40005f45670 */
[----:B------:R-:W-:-:S11]  /*0280*/  ISETP.NE.OR P1, PT, R0, 0x3, !P3 ;  /* 0x000000030000780c */ /* 0x000fd60005f25670 */
[----:B------:R-:W-:Y:S05]  /*0290*/  @P2 BRA `(.L_x_5) ;  /* 0x0000000000202947 */ /* 0x000fea0003800000 */
[----:B------:R-:W3:Y:S02]  /*02a0*/  LDCU.64 UR4, c[0x0][0x348] ;  /* 0x00006900ff0477ac */ /* 0x000ee40008000a00 */
[----:B---3--:R-:W-:Y:S02]  /*02b0*/  UIADD3 UR6, UP1, UPT, UR4, 0x80, URZ ;  /* 0x0000008004067890 */ /* 0x008fe4000ff3e0ff */
[----:B------:R-:W-:Y:S02]  /*02c0*/  UIADD3 UR4, UP0, UPT, UR4, 0x180, URZ ;  /* 0x0000018004047890 */ /* 0x000fe4000ff1e0ff */
[----:B------:R-:W-:Y:S02]  /*02d0*/  UIADD3.X UR7, UPT, UPT, URZ, UR5, URZ, UP1, !UPT ;  /* 0x00000005ff077290 */ /* 0x000fe40008ffe4ff */
[----:B------:R-:W-:-:S07]  /*02e0*/  UIADD3.X UR5, UPT, UPT, URZ, UR5, URZ, UP0, !UPT ;  /* 0x00000005ff057290 */ /* 0x000fce00087fe4ff */
[----:B------:R3:W-:Y:S02]  /*02f0*/  UTMACCTL.PF [UR6] ;  /* 0x00000000060079b9 */ /* 0x0007e40008040000 */
[----:B------:R3:W-:Y:S02]  /*0300*/  UTMACCTL.PF [UR4] ;  /* 0x00000000040079b9 */ /* 0x0007e40008040000 */
[----:B---3--:R-:W-:Y:S01]  /*0310*/  NOP ;  /* 0x0000000000007918 */ /* 0x008fe20000000000 */
.L_x_5:
[----:B------:R-:W-:Y:S05]  /*0320*/  BSYNC.RECONVERGENT B0 ;  /* 0x0000000000007941 */ /* 0x000fea0003800200 */
.L_x_4:
[----:B------:R-:W-:Y:S04]  /*0330*/  BSSY.RECONVERGENT B0, `(.L_x_6) ;  /* 0x000000a000007945 */ /* 0x000fe80003800200 */
        /* <DEDUP_REMOVED lines=9> */
.L_x_7:
[----:B------:R-:W-:Y:S05]  /*03d0*/  BSYNC.RECONVERGENT B0 ;  /* 0x0000000000007941 */ /* 0x000fea0003800200 */
.L_x_6:
[----:B------:R-:W3:Y:S01]  /*03e0*/  LDCU.64 UR4, c[0x0][0x888] ;  /* 0x00011100ff0477ac */ /* 0x000ee20008000a00 */
[----:B------:R-:W-:Y:S01]  /*03f0*/  ISETP.NE.AND.EX P0, PT, RZ, UR9, PT, P0 ;  /* 0x00000009ff007c0c */ /* 0x000fe2000bf05300 */
[----:B------:R-:W-:Y:S01]  /*0400*/  UPLOP3.LUT UP3, UPT, UPT, UPT, UPT, 0x80, 0x8 ;  /* 0x000000000008789c */ /* 0x000fe20003f6f070 */
[----:B---3--:R-:W-:-:S04]  /*0410*/  ISETP.NE.U32.AND P1, PT, RZ, UR4, PT ;  /* 0x00000004ff007c0c */ /* 0x008fc8000bf25070 */
[----:B------:R-:W-:-:S13]  /*0420*/  ISETP.NE.AND.EX P1, PT, RZ, UR5, PT, P1 ;  /* 0x00000005ff007c0c */ /* 0x000fda000bf25310 */
[----:B------:R-:W-:Y:S05]  /*0430*/  @P1 BRA P0, `(.L_x_8) ;  /* 0x0000000000281947 */ /* 0x000fea0000000000 */
[----:B-----5:R-:W-:Y:S01]  /*0440*/  R2UR UR6, R40 ;  /* 0x00000000280672ca */ /* 0x020fe200000e0000 */
[----:B------:R-:W-:Y:S02]  /*0450*/  UISETP.NE.U32.AND UP0, UPT, UR8, URZ, UPT ;  /* 0x000000ff0800728c */ /* 0x000fe4000bf05070 */
[----:B------:R-:W-:Y:S02]  /*0460*/  UISETP.NE.U32.AND UP1, UPT, UR4, URZ, UPT ;  /* 0x000000ff0400728c */ /* 0x000fe4000bf25070 */
[----:B------:R-:W-:Y:S02]  /*0470*/  UISETP.NE.AND.EX UP2, UPT, UR9, URZ, UPT, UP0 ;  /* 0x000000ff0900728c */ /* 0x000fe4000bf45300 */
[----:B------:R-:W-:-:S04]  /*0480*/  UISETP.NE.AND.EX UP0, UPT, UR5, URZ, UPT, UP1 ;  /* 0x000000ff0500728c */ /* 0x000fc8000bf05310 */
[----:B------:R-:W-:Y:S02]  /*0490*/  USEL UR4, URZ, 0xffffffff, UP0 ;  /* 0xffffffffff047887 */ /* 0x000fe40008000000 */
[----:B------:R-:W-:-:S04]  /*04a0*/  UISETP.NE.AND UP1, UPT, UR6, URZ, UPT ;  /* 0x000000ff0600728c */ /* 0x000fc8000bf25270 */
[----:B------:R-:W-:-:S04]  /*04b0*/  @!UP2 USEL UR4, URZ, 0xffffffff, UP1 ;  /* 0xffffffffff04a887 */ /* 0x000fc80008800000 */
[----:B------:R-:W-:-:S04]  /*04c0*/  ULOP3.LUT UR4, UR4, 0x1, URZ, 0xc0, !UPT ;  /* 0x0000000104047892 */ /* 0x000fc8000f8ec0ff */
[----:B------:R-:W-:-:S11]  /*04d0*/  UISETP.NE.U32.AND UP3, UPT, UR4, 0x1, UPT ;  /* 0x000000010400788c */ /* 0x000fd6000bf65070 */
.L_x_8:
[----:B------:R-:W3:Y:S01]  /*04e0*/  SHFL.IDX PT, R2, R79, RZ, 0x1f ;  /* 0x00001fff4f027589 */ /* 0x000ee200000e0000 */
[----:B------:R-:W-:-:S04]  /*04f0*/  UISETP.NE.AND UP0, UPT, UR17, 0x2, UPT ;  /* 0x000000021100788c */ /* 0x000fc8000bf05270 */
[----:B------:R-:W-:Y:S01]  /*0500*/  USEL UR37, URZ, 0x1, UP0 ;  /* 0x00000001ff257887 */ /* 0x000fe20008000000 */
[----:B---3--:R-:W-:-:S13]  /*0510*/  ISETP.NE.AND P0, PT, R2, RZ, PT ;  /* 0x000000ff0200720c */ /* 0x008fda0003f05270 */
[----:B------:R-:W-:Y:S05]  /*0520*/  @P0 BRA `(.L_x_9) ;  /* 0x0000000000cc0947 */ /* 0x000fea0003800000 */
[----:B------:R-:W-:Y:S01]  /*0530*/  ELECT P0, URZ, PT ;  /* 0x0000000000ff782f */ /* 0x000fe20003800000 */
[----:B------:R-:W-:-:S12]  /*0540*/  BSSY.RECONVERGENT B0, `(.L_x_9) ;  /* 0x0000031000007945 */ /* 0x000fd80003800200 */
[----:B------:R-:W-:Y:S05]  /*0550*/  @!P0 BRA `(.L_x_10) ;  /* 0x0000000000bc8947 */ /* 0x000fea0003800000 */
[----:B------:R-:W3:Y:S01]  /*0560*/  S2UR UR4, SR_CgaCtaId ;  /* 0x00000000000479c3 */ /* 0x000ee20000008800 */
[----:B------:R-:W-:Y:S01]  /*0570*/  UMOV UR5, 0x400 ;  /* 0x0000040000057882 */ /* 0x000fe20000000000 */
[----:B------:R-:W-:Y:S01]  /*0580*/  UMOV UR8, 0x1 ;  /* 0x0000000100087882 */ /* 0x000fe20000000000 */
[----:B------:R-:W-:Y:S01]  /*0590*/  UMOV UR6, 0x7 ;  /* 0x0000000700067882 */ /* 0x000fe20000000000 */
[----:B------:R-:W-:-:S04]  /*05a0*/  UIADD3 UR8, UPT, UPT, -UR8, 0x100000, URZ ;  /* 0x0010000008087890 */ /* 0x000fc8000fffe1ff */
[----:B------:R-:W-:Y:S02]  /*05b0*/  USHF.L.U32 UR9, UR8, 0xb, URZ ;  /* 0x0000000b08097899 */ /* 0x000fe400080006ff */
[----:B------:R-:W-:Y:S02]  /*05c0*/  USHF.L.U32 UR8, UR8, 0x1, URZ ;  /* 0x0000000108087899 */ /* 0x000fe400080006ff */
[----:B------:R-:W-:-:S04]  /*05d0*/  UIADD3 UR6, UPT, UPT, -UR6, 0x100000, URZ ;  /* 0x0010000006067890 */ /* 0x000fc8000fffe1ff */
[----:B------:R-:W-:Y:S02]  /*05e0*/  USHF.L.U32 UR7, UR6, 0xb, URZ ;  /* 0x0000000b06077899 */ /* 0x000fe400080006ff */
[----:B------:R-:W-:Y:S02]  /*05f0*/  USHF.L.U32 UR6, UR6, 0x1, URZ ;  /* 0x0000000106067899 */ /* 0x000fe400080006ff */
[----:B---3--:R-:W-:Y:S01]  /*0600*/  ULEA UR4, UR4, UR5, 0x18 ;  /* 0x0000000504047291 */ /* 0x008fe2000f8ec0ff */
[----:B------:R-:W3:Y:S11]  /*0610*/  FENCE.VIEW.ASYNC.S ;  /* 0x00000000000073c6 */ /* 0x000ef60000000000 */
[----:B---3--:R3:W4:Y:S01]  /*0620*/  SYNCS.EXCH.64 URZ, [UR4], UR8 ;  /* 0x0000000804ff75b2 */ /* 0x0087220008000100 */
[----:B------:R3:W1:Y:S01]  /*0630*/  SYNCS.EXCH.64 URZ, [UR4+0x88], UR6 ;  /* 0x0000880604ff75b2 */ /* 0x0006620008000100 */
        /* <DEDUP_REMOVED lines=31> */
[----:B------:R3:W1:Y:S02]  /*0830*/  SYNCS.EXCH.64 URZ, [UR4+0x108], UR6 ;  /* 0x0001080604ff75b2 */ /* 0x0006640008000100 */
[----:B---34-:R-:W-:Y:S01]  /*0840*/  NOP ;  /* 0x0000000000007918 */ /* 0x018fe20000000000 */
.L_x_10:
[----:B------:R-:W-:Y:S05]  /*0850*/  BSYNC.RECONVERGENT B0 ;  /* 0x0000000000007941 */ /* 0x000fea0003800200 */
.L_x_9:
[----:B------:R-:W3:Y:S01]  /*0860*/  SHFL.IDX PT, R2, R79, RZ, 0x1f ;  /* 0x00001fff4f027589 */ /* 0x000ee200000e0000 */
[----:B------:R-:W-:Y:S01]  /*0870*/  NOP ;  /* 0x0000000000007918 */ /* 0x000fe20000000000 */
[----:B---3--:R-:W-:-:S13]  /*0880*/  ISETP.NE.AND P0, PT, R2, 0x1, PT ;  /* 0x000000010200780c */ /* 0x008fda0003f05270 */
[----:B------:R-:W-:Y:S05]  /*0890*/  @P0 BRA `(.L_x_11) ;  /* 0x0000000000480947 */ /* 0x000fea0003800000 */
        /* <DEDUP_REMOVED lines=9> */
[----:B------:R-:W-:Y:S01]  /*0930*/  USHF.L.U32 UR6, UR6, 0x1, URZ ;  /* 0x0000000106067899 */ /* 0x000fe200080006ff */
[----:B------:R-:W-:Y:S01]  /*0940*/  ELECT P0, URZ, PT ;  /* 0x0000000000ff782f */ /* 0x000fe20003800000 */
[----:B---3--:R-:W-:Y:S01]  /*0950*/  ULEA UR4, UR4, UR5, 0x18 ;  /* 0x0000000504047291 */ /* 0x008fe2000f8ec0ff */
[----:B------:R-:W3:Y:S11]  /*0960*/  FENCE.VIEW.ASYNC.S ;  /* 0x00000000000073c6 */ /* 0x000ef60000000000 */
[----:B---3--:R3:W4:Y:S01]  /*0970*/  SYNCS.EXCH.64 URZ, [UR4+0x110], UR8 ;  /* 0x0001100804ff75b2 */ /* 0x0087220008000100 */
[----:B------:R3:W1:Y:S01]  /*0980*/  SYNCS.EXCH.64 URZ, [UR4+0x120], UR6 ;  /* 0x0001200604ff75b2 */ /* 0x0006620008000100 */
[----:B------:R3:W1:Y:S01]  /*0990*/  SYNCS.EXCH.64 URZ, [UR4+0x118], UR8 ;  /* 0x0001180804ff75b2 */ /* 0x0006620008000100 */
[----:B------:R3:W1:Y:S01]  /*09a0*/  SYNCS.EXCH.64 URZ, [UR4+0x128], UR6 ;  /* 0x0001280604ff75b2 */ /* 0x0006620008000100 */
[----:B------:R-:W-:Y:S01]  /*09b0*/  NOP ;  /* 0x0000000000007918 */ /* 0x000fe20000000000 */
.L_x_11:
[----:B------:R-:W2:Y:S01]  /*09c0*/  SHFL.IDX PT, R2, R79, RZ, 0x1f ;  /* 0x00001fff4f027589 */ /* 0x000ea200000e0000 */
[----:B------:R-:W-:Y:S01]  /*09d0*/  NOP ;  /* 0x0000000000007918 */ /* 0x000fe20000000000 */
[----:B--2---:R-:W-:-:S13]  /*09e0*/  ISETP.NE.AND P0, PT, R2, 0x3, PT ;  /* 0x000000030200780c */ /* 0x004fda0003f05270 */
[----:B------:R-:W-:Y:S05]  /*09f0*/  @P0 BRA `(.L_x_12) ;  /* 0x0000000000300947 */ /* 0x000fea0003800000 */
[----:B---3--:R-:W2:Y:S01]  /*0a00*/  S2UR UR4, SR_CgaCtaId ;  /* 0x00000000000479c3 */ /* 0x008ea20000008800 */
[----:B------:R-:W-:Y:S01]  /*0a10*/  UMOV UR6, 0x400 ;  /* 0x0000040000067882 */ /* 0x000fe20000000000 */
[----:B------:R-:W-:Y:S01]  /*0a20*/  UMOV UR5, 0x20 ;  /* 0x0000002000057882 */ /* 0x000fe20000000000 */
[----:B------:R-:W-:Y:S01]  /*0a30*/  ELECT P0, URZ, PT ;  /* 0x0000000000ff782f */ /* 0x000fe20003800000 */
[----:B--2---:R-:W-:Y:S02]  /*0a40*/  ULEA UR6, UR4, UR6, 0x18 ;  /* 0x0000000604067291 */ /* 0x004fe4000f8ec0ff */
[----:B------:R-:W-:-:S04]  /*0a50*/  UIADD3 UR4, UPT, UPT, -UR5, 0x100000, URZ ;  /* 0x0010000005047890 */ /* 0x000fc8000fffe1ff */
[----:B------:R-:W-:Y:S02]  /*0a60*/  USHF.L.U32 UR5, UR4, 0xb, URZ ;  /* 0x0000000b04057899 */ /* 0x000fe400080006ff */
[----:B------:R-:W-:Y:S01]  /*0a70*/  USHF.L.U32 UR4, UR4, 0x1, URZ ;  /* 0x0000000104047899 */ /* 0x000fe200080006ff */
[----:B------:R-:W2:Y:S11]  /*0a80*/  FENCE.VIEW.ASYNC.S ;  /* 0x00000000000073c6 */ /* 0x000eb60000000000 */
[----:B--2---:R2:W3:Y:S01]  /*0a90*/  SYNCS.EXCH.64 URZ, [UR6+0x130], UR4 ;  /* 0x0001300406ff75b2 */ /* 0x0044e20008000100 */
[----:B------:R2:W1:Y:S01]  /*0aa0*/  SYNCS.EXCH.64 URZ, [UR6+0x138], UR4 ;  /* 0x0001380406ff75b2 */ /* 0x0004620008000100 */
[----:B------:R-:W-:Y:S01]  /*0ab0*/  NOP ;  /* 0x0000000000007918 */ /* 0x000fe20000000000 */
.L_x_12:
[----:B------:R-:W4:Y:S01]  /*0ac0*/  SHFL.IDX PT, R2, R79, RZ, 0x1f ;  /* 0x00001fff4f027589 */ /* 0x000f2200000e0000 */
[----:B------:R-:W-:Y:S01]  /*0ad0*/  NOP ;  /* 0x0000000000007918 */ /* 0x000fe20000000000 */
[----:B----4-:R-:W-:-:S13]  /*0ae0*/  ISETP.NE.AND P0, PT, R2, 0x4, PT ;  /* 0x000000040200780c */ /* 0x010fda0003f05270 */
[----:B------:R-:W-:Y:S05]  /*0af0*/  @P0 BRA `(.L_x_13) ;  /* 0x00000000004c0947 */ /* 0x000fea0003800000 */
[----:B--23--:R-:W2:Y:S01]  /*0b00*/  S2UR UR6, SR_CgaCtaId ;  /* 0x00000000000679c3 */ /* 0x00cea20000008800 */
[----:B------:R-:W-:Y:S01]  /*0b10*/  UMOV UR4, 0xe20 ;  /* 0x00000e2000047882 */ /* 0x000fe20000000000 */
[----:B------:R-:W-:Y:S01]  /*0b20*/  UMOV UR5, 0x400 ;  /* 0x0000040000057882 */ /* 0x000fe20000000000 */
[----:B------:R-:W-:Y:S01]  /*0b30*/  USEL UR4, UR4, 0xc20, UP3 ;  /* 0x00000c2004047887 */ /* 0x000fe20009800000 */
[----:B------:R-:W-:Y:S01]  /*0b40*/  UMOV UR8, 0x1 ;  /* 0x0000000100087882 */ /* 0x000fe20000000000 */
[----:B------:R-:W-:Y:S01]  /*0b50*/  ELECT P0, URZ, PT ;  /* 0x0000000000ff782f */ /* 0x000fe20003800000 */
[----:B------:R-:W-:-:S04]  /*0b60*/  UIADD3 UR8, UPT, UPT, -UR8, 0x100000, URZ ;  /* 0x0010000008087890 */ /* 0x000fc8000fffe1ff */
[----:B------:R-:W-:Y:S02]  /*0b70*/  USHF.L.U32 UR9, UR8, 0xb, URZ ;  /* 0x0000000b08097899 */ /* 0x000fe400080006ff */
[----:B------:R-:W-:Y:S02]  /*0b80*/  USHF.L.U32 UR8, UR8, 0x1, URZ ;  /* 0x0000000108087899 */ /* 0x000fe400080006ff */
[----:B--2---:R-:W-:Y:S02]  /*0b90*/  ULEA UR6, UR6, UR5, 0x18 ;  /* 0x0000000506067291 */ /* 0x004fe4000f8ec0ff */
[----:B------:R-:W-:-:S04]  /*0ba0*/  UIADD3 UR4, UPT, UPT, -UR4, 0x100000, URZ ;  /* 0x0010000004047890 */ /* 0x000fc8000fffe1ff */
[----:B------:R-:W-:Y:S02]  /*0bb0*/  USHF.L.U32 UR5, UR4, 0xb, URZ ;  /* 0x0000000b04057899 */ /* 0x000fe400080006ff */
[----:B------:R-:W-:Y:S01]  /*0bc0*/  USHF.L.U32 UR4, UR4, 0x1, URZ ;  /* 0x0000000104047899 */ /* 0x000fe200080006ff */
[----:B------:R-:W2:Y:S03]  /*0bd0*/  FENCE.VIEW.ASYNC.S ;  /* 0x00000000000073c6 */ /* 0x000ea60000000000 */
[----:B--2---:R4:W2:Y:S08]  /*0be0*/  SYNCS.EXCH.64 URZ, [UR6+0x140], UR8 ;  /* 0x0001400806ff75b2 */ /* 0x0048b00008000100 */
[----:B------:R4:W3:Y:S01]  /*0bf0*/  SYNCS.EXCH.64 URZ, [UR6+0x150], UR4 ;  /* 0x0001500406ff75b2 */ /* 0x0008e20008000100 */
[----:B------:R4:W1:Y:S01]  /*0c00*/  SYNCS.EXCH.64 URZ, [UR6+0x148], UR8 ;  /* 0x0001480806ff75b2 */ /* 0x0008620008000100 */
[----:B------:R4:W1:Y:S02]  /*0c10*/  SYNCS.EXCH.64 URZ, [UR6+0x158], UR4 ;  /* 0x0001580406ff75b2 */ /* 0x0008640008000100 */
[----:B----4-:R-:W-:Y:S01]  /*0c20*/  NOP ;  /* 0x0000000000007918 */ /* 0x010fe20000000000 */
.L_x_13:
[----:B------:R-:W4:Y:S01]  /*0c30*/  SHFL.IDX PT, R2, R79, RZ, 0x1f ;  /* 0x00001fff4f027589 */ /* 0x000f2200000e0000 */
[----:B------:R-:W-:Y:S01]  /*0c40*/  NOP ;  /* 0x0000000000007918 */ /* 0x000fe20000000000 */
[----:B----4-:R-:W-:-:S13]  /*0c50*/  ISETP.NE.AND P0, PT, R2, 0x5, PT ;  /* 0x000000050200780c */ /* 0x010fda0003f05270 */
[----:B------:R-:W-:Y:S05]  /*0c60*/  @P0 BRA `(.L_x_14) ;  /* 0x0000000000580947 */ /* 0x000fea0003800000 */
[----:B--23--:R-:W2:Y:S01]  /*0c70*/  S2UR UR4, SR_CgaCtaId ;  /* 0x00000000000479c3 */ /* 0x00cea20000008800 */
        /* <DEDUP_REMOVED lines=10> */
[----:B--2---:R-:W-:Y:S01]  /*0d20*/  ULEA UR4, UR4, UR5, 0x18 ;  /* 0x0000000504047291 */ /* 0x004fe2000f8ec0ff */
[----:B------:R-:W2:Y:S11]  /*0d30*/  FENCE.VIEW.ASYNC.S ;  /* 0x00000000000073c6 */ /* 0x000eb60000000000 */
[----:B--2---:R4:W2:Y:S01]  /*0d40*/  SYNCS.EXCH.64 URZ, [UR4+0x160], UR8 ;  /* 0x0001600804ff75b2 */ /* 0x0048a20008000100 */
[----:B------:R4:W3:Y:S01]  /*0d50*/  SYNCS.EXCH.64 URZ, [UR4+0x180], UR6 ;  /* 0x0001800604ff75b2 */ /* 0x0008e20008000100 */
[----:B------:R4:W1:Y:S01]  /*0d60*/  SYNCS.EXCH.64 URZ, [UR4+0x168], UR8 ;  /* 0x0001680804ff75b2 */ /* 0x0008620008000100 */
[----:B------:R4:W1:Y:S01]  /*0d70*/  SYNCS.EXCH.64 URZ, [UR4+0x188], UR6 ;  /* 0x0001880604ff75b2 */ /* 0x0008620008000100 */
[----:B------:R4:W1:Y:S01]  /*0d80*/  SYNCS.EXCH.64 URZ, [UR4+0x170], UR8 ;  /* 0x0001700804ff75b2 */ /* 0x0008620008000100 */
[----:B------:R4:W1:Y:S01]  /*0d90*/  SYNCS.EXCH.64 URZ, [UR4+0x190], UR6 ;  /* 0x0001900604ff75b2 */ /* 0x0008620008000100 */
[----:B------:R4:W1:Y:S01]  /*0da0*/  SYNCS.EXCH.64 URZ, [UR4+0x178], UR8 ;  /* 0x0001780804ff75b2 */ /* 0x0008620008000100 */
[----:B------:R4:W1:Y:S02]  /*0db0*/  SYNCS.EXCH.64 URZ, [UR4+0x198], UR6 ;  /* 0x0001980604ff75b2 */ /* 0x0008640008000100 */
[----:B----4-:R-:W-:Y:S01]  /*0dc0*/  NOP ;  /* 0x0000000000007918 */ /* 0x010fe20000000000 */
.L_x_14:
[----:B------:R-:W4:Y:S01]  /*0dd0*/  SHFL.IDX PT, R2, R79, RZ, 0x1f ;  /* 0x00001fff4f027589 */ /* 0x000f2200000e0000 */
[----:B------:R-:W1:Y:S01]  /*0de0*/  S2UR UR45, SR_CgaCtaId ;  /* 0x00000000002d79c3 */ /* 0x000e620000008800 */
[----:B------:R-:W-:Y:S01]  /*0df0*/  NOP ;  /* 0x0000000000007918 */ /* 0x000fe20000000000 */
[----:B----4-:R-:W-:-:S13]  /*0e00*/  ISETP.NE.AND P0, PT, R2, 0x3, PT ;  /* 0x000000030200780c */ /* 0x010fda0003f05270 */
[----:B-1----:R-:W-:Y:S05]  /*0e10*/  @P0 BRA `(.L_x_15) ;  /* 0x0000000000340947 */ /* 0x002fea0003800000 */
[----:B--23--:R-:W-:Y:S01]  /*0e20*/  UMOV UR4, 0x400 ;  /* 0x0000040000047882 */ /* 0x00cfe20000000000 */
[----:B------:R-:W-:Y:S01]  /*0e30*/  UMOV UR6, 0x20 ;  /* 0x0000002000067882 */ /* 0x000fe20000000000 */
[----:B------:R-:W-:Y:S02]  /*0e40*/  ULEA UR4, UR45, UR4, 0x18 ;  /* 0x000000042d047291 */ /* 0x000fe4000f8ec0ff */
[----:B------:R-:W-:-:S04]  /*0e50*/  UIADD3 UR6, UPT, UPT, -UR6, 0x100000, URZ ;  /* 0x0010000006067890 */ /* 0x000fc8000fffe1ff */
[----:B------:R-:W-:Y:S02]  /*0e60*/  USHF.L.U32 UR7, UR6, 0xb, URZ ;  /* 0x0000000b06077899 */ /* 0x000fe400080006ff */
[----:B------:R-:W-:Y:S01]  /*0e70*/  USHF.L.U32 UR6, UR6, 0x1, URZ ;  /* 0x0000000106067899 */ /* 0x000fe200080006ff */
[----:B------:R-:W-:Y:S01]  /*0e80*/  ELECT P0, URZ, PT ;  /* 0x0000000000ff782f */ /* 0x000fe20003800000 */
[----:B------:R-:W1:Y:S10]  /*0e90*/  FENCE.VIEW.ASYNC.S ;  /* 0x00000000000073c6 */ /* 0x000e740000000000 */
[----:B-1----:R1:W4:Y:S01]  /*0ea0*/  SYNCS.EXCH.64 URZ, [UR4+0x1a0], UR6 ;  /* 0x0001a00604ff75b2 */ /* 0x0023220008000100 */
[----:B------:R1:W2:Y:S01]  /*0eb0*/  SYNCS.EXCH.64 URZ, [UR4+0x1b0], UR6 ;  /* 0x0001b00604ff75b2 */ /* 0x0002a20008000100 */
[----:B------:R1:W3:Y:S01]  /*0ec0*/  SYNCS.EXCH.64 URZ, [UR4+0x1a8], UR6 ;  /* 0x0001a80604ff75b2 */ /* 0x0002e20008000100 */
[----:B------:R1:W1:Y:S01]  /*0ed0*/  SYNCS.EXCH.64 URZ, [UR4+0x1b8], UR6 ;  /* 0x0001b80604ff75b2 */ /* 0x0002620008000100 */
[----:B------:R-:W-:Y:S01]  /*0ee0*/  NOP ;  /* 0x0000000000007918 */ /* 0x000fe20000000000 */
.L_x_15:
[----:B------:R-:W4:Y:S01]  /*0ef0*/  LDCU UR33, c[0x0][0x36c] ;  /* 0x00006d80ff2177ac */ /* 0x000f220008000800 */
[----:B------:R-:W-:Y:S01]  /*0f00*/  ISETP.NE.OR P3, PT, R0, 0x2, !P3 ;  /* 0x000000020000780c */ /* 0x000fe20005f65670 */
[----:B------:R-:W-:Y:S01]  /*0f10*/  NOP ;  /* 0x0000000000007918 */ /* 0x000fe20000000000 */
[----:B------:R-:W-:Y:S01]  /*0f20*/  LOP3.LUT R0, R86, 0x1f, RZ, 0xc0, !PT ;  /* 0x0000001f56007812 */ /* 0x000fe200078ec0ff */
[----:B------:R-:W-:Y:S02]  /*0f30*/  UISETP.NE.AND UP4, UPT, UR17, URZ, UPT ;  /* 0x000000ff1100728c */ /* 0x000fe4000bf85270 */
[----:B----4-:R-:W-:-:S09]  /*0f40*/  UISETP.EQ.U32.AND UP0, UPT, UR33, 0x1, UPT ;  /* 0x000000012100788c */ /* 0x010fd2000bf02070 */
[----:B------:R-:W-:Y:S05]  /*0f50*/  BRA.U !UP0, `(.L_x_16) ;  /* 0x0000000108087547 */ /* 0x000fea000b800000 */
[----:B-123--:R-:W-:Y:S01]  /*0f60*/  UCGABAR_ARV ;  /* 0x00000000000079c7 */ /* 0x00efe20008000000 */
[----:B------:R-:W-:Y:S05]  /*0f70*/  BRA `(.L_x_17) ;  /* 0x0000000000047947 */ /* 0x000fea0003800000 */
.L_x_16:
[----:B-123--:R-:W-:Y:S01]  /*0f80*/  NOP ;  /* 0x0000000000007918 */ /* 0x00efe20000000000 */
.L_x_17:
[----:B------:R-:W1:Y:S01]  /*0f90*/  S2UR UR8, SR_CTAID.X ;  /* 0x00000000000879c3 */ /* 0x000e620000002500 */
[----:B------:R-:W-:-:S05]  /*0fa0*/  CS2R.32 R3, SR_CgaSize ;  /* 0x0000000000037805 */ /* 0x000fca0000008a00 */
[----:B------:R-:W-:-:S05]  /*0fb0*/  IMAD R3, R3, -0xa0, RZ ;  /* 0xffffff6003037824 */ /* 0x000fca00078e02ff */
[----:B------:R-:W-:-:S14]  /*0fc0*/  R2UR UR4, R3 ;  /* 0x00000000030472ca */ /* 0x000fdc00000e0000 */
[----:B------:R-:W2:Y:S01]  /*0fd0*/  LDCU UR4, c[0x0][UR4+0x2b0] ;  /* 0x00005600040477ac */ /* 0x000ea20008000800 */
[----:B------:R-:W-:-:S05]  /*0fe0*/  CS2R.32 R3, SR_CgaSize ;  /* 0x0000000000037805 */ /* 0x000fca0000008a00 */
[----:B------:R-:W-:-:S05]  /*0ff0*/  IMAD R3, R3, -0xa0, RZ ;  /* 0xffffff6003037824 */ /* 0x000fca00078e02ff */
[----:B------:R-:W-:-:S14]  /*1000*/  R2UR UR5, R3 ;  /* 0x00000000030572ca */ /* 0x000fdc00000e0000 */
[----:B------:R-:W3:Y:S01]  /*1010*/  LDCU UR5, c[0x0][UR5+0x2b4] ;  /* 0x00005680050577ac */ /* 0x000ee20008000800 */
[----:B------:R-:W4:Y:S01]  /*1020*/  S2UR UR9, SR_CTAID.Y ;  /* 0x00000000000979c3 */ /* 0x000f220000002600 */
[----:B------:R-:W-:Y:S01]  /*1030*/  ULOP3.LUT UR47, UR45, 0x3, URZ, 0xc0, !UPT ;  /* 0x000000032d2f7892 */ /* 0x000fe2000f8ec0ff */
[----:B------:R-:W-:-:S05]  /*1040*/  CS2R.32 R3, SR_CgaSize ;  /* 0x0000000000037805 */ /* 0x000fca0000008a00 */
[----:B------:R-:W-:-:S05]  /*1050*/  IMAD R3, R3, -0xa0, RZ ;  /* 0xffffff6003037824 */ /* 0x000fca00078e02ff */
[----:B------:R-:W-:-:S14]  /*1060*/  R2UR UR61, R3 ;  /* 0x00000000033d72ca */ /* 0x000fdc00000e0000 */
[----:B------:R-:W3:Y:S01]  /*1070*/  LDCU UR61, c[0x0][UR61+0x2a0] ;  /* 0x000054003d3d77ac */ /* 0x000ee20008000800 */
[----:B------:R-:W3:Y:S01]  /*1080*/  LDCU UR25, c[0x0][0xb24] ;  /* 0x00016480ff1977ac */ /* 0x000ee20008000800 */
[----:B------:R-:W1:Y:S01]  /*1090*/  S2UR UR36, SR_CTAID.Z ;  /* 0x00000000002479c3 */ /* 0x000e620000002700 */
[----:B------:R-:W-:-:S05]  /*10a0*/  CS2R.32 R3, SR_CgaSize ;  /* 0x0000000000037805 */ /* 0x000fca0000008a00 */
[----:B------:R-:W-:-:S05]  /*10b0*/  IMAD R3, R3, -0xa0, RZ ;  /* 0xffffff6003037824 */ /* 0x000fca00078e02ff */
[----:B------:R-:W-:-:S14]  /*10c0*/  R2UR UR62, R3 ;  /* 0x00000000033e72ca */ /* 0x000fdc00000e0000 */
[----:B------:R-:W3:Y:S01]  /*10d0*/  LDCU UR62, c[0x0][UR62+0x2a4] ;  /* 0x000054803e3e77ac */ /* 0x000ee20008000800 */
[----:B------:R-:W-:Y:S01]  /*10e0*/  UISETP.GT.U32.AND UP1, UPT, UR47, 0xffff, UPT ;  /* 0x0000ffff2f00788c */ /* 0x000fe2000bf24070 */
[----:B-1----:R-:W-:Y:S01]  /*10f0*/  I2FP.F32.U32 R3, UR8 ;  /* 0x0000000800037c45 */ /* 0x002fe20008201000 */
[----:B------:R-:W-:Y:S01]  /*1100*/  UMOV UR24, 0x1111 ;  /* 0x0000111100187882 */ /* 0x000fe20000000000 */
[----:B------:R-:W-:Y:S01]  /*1110*/  UMOV UR21, 0xf ;  /* 0x0000000f00157882 */ /* 0x000fe20000000000 */
[----:B------:R-:W-:Y:S02]  /*1120*/  USHF.L.U32 UR28, UR45, 0x8, URZ ;  /* 0x000000082d1c7899 */ /* 0x000fe400080006ff */
[----:B--2---:R-:W-:Y:S01]  /*1130*/  FMUL R3, R3, UR4 ;  /* 0x0000000403037c20 */ /* 0x004fe20008400000 */
[----:B------:R-:W-:Y:S01]  /*1140*/  ULOP3.LUT UR4, UR45, 0xc, URZ, 0xc0, !UPT ;  /* 0x0000000c2d047892 */ /* 0x000fe2000f8ec0ff */
[----:B----4-:R-:W-:Y:S01]  /*1150*/  I2FP.F32.U32 R2, UR9 ;  /* 0x0000000900027c45 */ /* 0x010fe20008201000 */
[----:B------:R-:W-:-:S03]  /*1160*/  USHF.L.U32 UR27, UR45, 0xb, URZ ;  /* 0x0000000b2d1b7899 */ /* 0x000fc600080006ff */
[----:B------:R-:W1:Y:S01]  /*1170*/  F2I.U32.TRUNC.NTZ R3, R3 ;  /* 0x0000000300037305 */ /* 0x000e62000020f000 */
[----:B------:R-:W-:Y:S01]  /*1180*/  UISETP.GT.U32.AND UP0, UPT, UR4, 0xffff, UPT ;  /* 0x0000ffff0400788c */ /* 0x000fe2000bf04070 */
[----:B---3--:R-:W-:Y:S01]  /*1190*/  FMUL R2, R2, UR5 ;  /* 0x0000000502027c20 */ /* 0x008fe20008400000 */
[----:B------:R-:W-:Y:S02]  /*11a0*/  USEL UR5, UR47, 0xffff, !UP1 ;  /* 0x0000ffff2f057887 */ /* 0x000fe4000c800000 */
[----:B------:R-:W-:Y:S02]  /*11b0*/  USEL UR4, UR4, 0xffff, !UP0 ;  /* 0x0000ffff04047887 */ /* 0x000fe4000c000000 */
[----:B------:R-:W-:Y:S01]  /*11c0*/  ULOP3.LUT UR5, UR5, 0xffff, URZ, 0xc0, !UPT ;  /* 0x0000ffff05057892 */ /* 0x000fe2000f8ec0ff */
[----:B------:R-:W2:Y:S01]  /*11d0*/  F2I.U32.TRUNC.NTZ R2, R2 ;  /* 0x0000000200027305 */ /* 0x000ea2000020f000 */
[----:B------:R-:W-:Y:S02]  /*11e0*/  ULOP3.LUT UR4, UR4, 0xffff, URZ, 0xc0, !UPT ;  /* 0x0000ffff04047892 */ /* 0x000fe4000f8ec0ff */
[----:B------:R-:W-:-:S02]  /*11f0*/  USHF.L.U32 UR24, UR24, UR5, URZ ;  /* 0x0000000518187299 */ /* 0x000fc400080006ff */
[----:B------:R-:W-:Y:S01]  /*1200*/  USHF.L.U32 UR21, UR21, UR4, URZ ;  /* 0x0000000415157299 */ /* 0x000fe200080006ff */
[----:B-1----:R-:W-:Y:S01]  /*1210*/  R2UR UR7, R3 ;  /* 0x00000000030772ca */ /* 0x002fe200000e0000 */
[----:B------:R-:W-:Y:S01]  /*1220*/  USHF.R.U32.HI UR29, URZ, 0x2, UR45 ;  /* 0x00000002ff1d7899 */ /* 0x000fe2000801162d */
[----:B------:R-:W1:Y:S01]  /*1230*/  LDCU UR42, c[0x0][0xb24] ;  /* 0x00016480ff2a77ac */ /* 0x000e620008000800 */
[----:B------:R-:W3:Y:S01]  /*1240*/  LDCU UR32, c[0x0][0xb30] ;  /* 0x00016600ff2077ac */ /* 0x000ee20008000800 */
[----:B--2---:R-:W-:Y:S02]  /*1250*/  R2UR UR6, R2 ;  /* 0x00000000020672ca */ /* 0x004fe400000e0000 */
[----:B------:R-:W-:Y:S01]  /*1260*/  PRMT R2, RZ, 0x7610, R2 ;  /* 0x00007610ff027816 */ /* 0x000fe20000000002 */
[----:B------:R-:W-:-:S06]  /*1270*/  UISETP.NE.AND UP6, UPT, UR17, 0x2, UPT ;  /* 0x000000021100788c */ /* 0x000fcc000bfc5270 */
[----:B------:R-:W-:Y:S02]  /*1280*/  UIADD3 UR5, UPT, UPT, -UR7, URZ, URZ ;  /* 0x000000ff07057290 */ /* 0x000fe4000fffe1ff */
[----:B------:R-:W-:Y:S02]  /*1290*/  ULOP3.LUT UR28, UR28, 0xc00, URZ, 0xc0, !UPT ;  /* 0x00000c001c1c7892 */ /* 0x000fe4000f8ec0ff */
[----:B------:R-:W-:Y:S02]  /*12a0*/  ULOP3.LUT UR27, UR27, 0x1800, URZ, 0xc0, !UPT ;  /* 0x000018001b1b7892 */ /* 0x000fe4000f8ec0ff */
[----:B------:R-:W-:Y:S02]  /*12b0*/  UISETP.GE.AND UP5, UPT, UR25, 0x1, UPT ;  /* 0x000000011900788c */ /* 0x000fe4000bfa6270 */
[----:B------:R-:W-:Y:S01]  /*12c0*/  UIADD3 UR4, UPT, UPT, -UR6, URZ, URZ ;  /* 0x000000ff06047290 */ /* 0x000fe2000fffe1ff */
[----:B------:R-:W-:Y:S01]  /*12d0*/  UMOV UR16, UR8 ;  /* 0x0000000800107c82 */ /* 0x000fe20008000000 */
[----:B------:R-:W-:Y:S01]  /*12e0*/  UMOV UR20, UR9 ;  /* 0x0000000900147c82 */ /* 0x000fe20008000000 */
[----:B------:R-:W-:-:S02]  /*12f0*/  UIMAD UR61, UR61, UR5, UR8 ;  /* 0x000000053d3d72a4 */ /* 0x000fc4000f8e0208 */
[----:B------:R-:W-:Y:S01]  /*1300*/  UIMAD UR62, UR62, UR4, UR9 ;  /* 0x000000043e3e72a4 */ /* 0x000fe2000f8e0209 */
[----:B-1-3--:R-:W-:Y:S11]  /*1310*/  BRA.U UP4, `(.L_x_18) ;  /* 0x0000000104c47547 */ /* 0x00aff6000b800000 */
[----:B------:R-:W-:Y:S02]  /*1320*/  UISETP.NE.AND UP0, UPT, UR62, URZ, UPT ;  /* 0x000000ff3e00728c */ /* 0x000fe4000bf05270 */
[----:B------:R-:W-:Y:S02]  /*1330*/  UISETP.NE.AND UP2, UPT, UR62, 0x1, UPT ;  /* 0x000000013e00788c */ /* 0x000fe4000bf45270 */
[----:B------:R-:W-:Y:S02]  /*1340*/  UISETP.NE.AND UP1, UPT, UR61, URZ, UP0 ;  /* 0x000000ff3d00728c */ /* 0x000fe40008725270 */
[----:B------:R-:W-:Y:S02]  /*1350*/  USEL UR6, URZ, 0x2, UP0 ;  /* 0x00000002ff067887 */ /* 0x000fe40008000000 */
[----:B------:R-:W-:Y:S02]  /*1360*/  USEL UR9, URZ, 0x1, UP1 ;  /* 0x00000001ff097887 */ /* 0x000fe40008800000 */
[----:B------:R-:W-:-:S02]  /*1370*/  UISETP.NE.AND UP1, UPT, UR62, 0x2, UPT ;  /* 0x000000023e00788c */ /* 0x000fc4000bf25270 */
[----:B------:R-:W-:Y:S02]  /*1380*/  USEL UR12, URZ, 0x4, UP0 ;  /* 0x00000004ff0c7887 */ /* 0x000fe40008000000 */
[----:B------:R-:W-:Y:S02]  /*1390*/  USEL UR18, URZ, 0x8, UP0 ;  /* 0x00000008ff127887 */ /* 0x000fe40008000000 */
[----:B------:R-:W-:Y:S02]  /*13a0*/  UISETP.NE.AND UP0, UPT, UR62, 0x3, UPT ;  /* 0x000000033e00788c */ /* 0x000fe4000bf05270 */
[----:B------:R-:W-:Y:S02]  /*13b0*/  USEL UR4, URZ, 0x100, UP1 ;  /* 0x00000100ff047887 */ /* 0x000fe40008800000 */
[----:B------:R-:W-:Y:S02]  /*13c0*/  USEL UR10, URZ, 0x200, UP1 ;  /* 0x00000200ff0a7887 */ /* 0x000fe40008800000 */
[----:B------:R-:W-:-:S02]  /*13d0*/  USEL UR14, URZ, 0x400, UP1 ;  /* 0x00000400ff0e7887 */ /* 0x000fc40008800000 */
[----:B------:R-:W-:Y:S02]  /*13e0*/  USEL UR22, URZ, 0x800, UP1 ;  /* 0x00000800ff167887 */ /* 0x000fe40008800000 */
[----:B------:R-:W-:Y:S02]  /*13f0*/  USEL UR5, URZ, 0x10, UP2 ;  /* 0x00000010ff057887 */ /* 0x000fe40009000000 */
[----:B------:R-:W-:Y:S02]  /*1400*/  UISETP.NE.AND UP1, UPT, UR61, URZ, UPT ;  /* 0x000000ff3d00728c */ /* 0x000fe4000bf25270 */
[----:B------:R-:W-:Y:S02]  /*1410*/  USEL UR7, URZ, 0x1000, UP0 ;  /* 0x00001000ff077887 */ /* 0x000fe40008000000 */
[----:B------:R-:W-:Y:S02]  /*1420*/  USEL UR11, URZ, 0x2000, UP0 ;  /* 0x00002000ff0b7887 */ /* 0x000fe40008000000 */
[----:B------:R-:W-:-:S02]  /*1430*/  USEL UR15, URZ, 0x4000, UP0 ;  /* 0x00004000ff0f7887 */ /* 0x000fc40008000000 */
[----:B------:R-:W-:Y:S02]  /*1440*/  USEL UR23, URZ, 0x8000, UP0 ;  /* 0x00008000ff177887 */ /* 0x000fe40008000000 */
[----:B------:R-:W-:Y:S02]  /*1450*/  UISETP.NE.AND UP0, UPT, UR61, 0x1, UPT ;  /* 0x000000013d00788c */ /* 0x000fe4000bf05270 */
[----:B------:R-:W-:Y:S02]  /*1460*/  USEL UR5, UR5, 0x10, UP1 ;  /* 0x0000001005057887 */ /* 0x000fe40008800000 */
[----:B------:R-:W-:Y:S02]  /*1470*/  USEL UR4, UR4, 0x100, UP1 ;  /* 0x0000010004047887 */ /* 0x000fe40008800000 */
[----:B------:R-:W-:Y:S02]  /*1480*/  USEL UR8, URZ, 0x20, UP2 ;  /* 0x00000020ff087887 */ /* 0x000fe40009000000 */
[----:B------:R-:W-:-:S02]  /*1490*/  USEL UR7, UR7, 0x1000, UP1 ;  /* 0x0000100007077887 */ /* 0x000fc40008800000 */
[----:B------:R-:W-:Y:S02]  /*14a0*/  USEL UR6, UR6, 0x2, UP0 ;  /* 0x0000000206067887 */ /* 0x000fe40008000000 */
[----:B------:R-:W-:Y:S02]  /*14b0*/  UIADD3 UR4, UPT, UPT, UR4, UR5, UR9 ;  /* 0x0000000504047290 */ /* 0x000fe4000fffe009 */
[----:B------:R-:W-:Y:S02]  /*14c0*/  UISETP.NE.AND UP1, UPT, UR61, 0x2, UPT ;  /* 0x000000023d00788c */ /* 0x000fe4000bf25270 */
[----:B------:R-:W-:Y:S02]  /*14d0*/  USEL UR8, UR8, 0x20, UP0 ;  /* 0x0000002008087887 */ /* 0x000fe40008000000 */
[----:B------:R-:W-:Y:S02]  /*14e0*/  USEL UR5, UR10, 0x200, UP0 ;  /* 0x000002000a057887 */ /* 0x000fe40008000000 */
[----:B------:R-:W-:-:S02]  /*14f0*/  UIADD3 UR4, UPT, UPT, UR6, UR7, UR4 ;  /* 0x0000000706047290 */ /* 0x000fc4000fffe004 */
[----:B------:R-:W-:Y:S02]  /*1500*/  USEL UR13, URZ, 0x40, UP2 ;  /* 0x00000040ff0d7887 */ /* 0x000fe40009000000 */
[----:B------:R-:W-:Y:S02]  /*1510*/  USEL UR9, UR11, 0x2000, UP0 ;  /* 0x000020000b097887 */ /* 0x000fe40008000000 */
[----:B------:R-:W-:Y:S02]  /*1520*/  USEL UR7, UR12, 0x4, UP1 ;  /* 0x000000040c077887 */ /* 0x000fe40008800000 */
[----:B------:R-:W-:Y:S02]  /*1530*/  UIADD3 UR4, UPT, UPT, UR5, UR8, UR4 ;  /* 0x0000000805047290 */ /* 0x000fe4000fffe004 */
[----:B------:R-:W-:Y:S02]  /*1540*/  UISETP.NE.AND UP0, UPT, UR61, 0x3, UPT ;  /* 0x000000033d00788c */ /* 0x000fe4000bf05270 */
[----:B------:R-:W-:-:S02]  /*1550*/  USEL UR6, UR13, 0x40, UP1 ;  /* 0x000000400d067887 */ /* 0x000fc40008800000 */
[----:B------:R-:W-:Y:S02]  /*1560*/  USEL UR5, UR14, 0x400, UP1 ;  /* 0x000004000e057887 */ /* 0x000fe40008800000 */
[----:B------:R-:W-:Y:S02]  /*1570*/  UIADD3 UR4, UPT, UPT, UR7, UR9, UR4 ;  /* 0x0000000907047290 */ /* 0x000fe4000fffe004 */
[----:B------:R-:W-:Y:S02]  /*1580*/  USEL UR19, URZ, 0x80, UP2 ;  /* 0x00000080ff137887 */ /* 0x000fe40009000000 */
[----:B------:R-:W-:Y:S02]  /*1590*/  USEL UR9, UR15, 0x4000, UP1 ;  /* 0x000040000f097887 */ /* 0x000fe40008800000 */
[----:B------:R-:W-:Y:S02]  /*15a0*/  USEL UR8, UR18, 0x8, UP0 ;  /* 0x0000000812087887 */ /* 0x000fe40008000000 */
[----:B------:R-:W-:-:S02]  /*15b0*/  UIADD3 UR4, UPT, UPT, UR5, UR6, UR4 ;  /* 0x0000000605047290 */ /* 0x000fc4000fffe004 */
[----:B------:R-:W-:Y:S02]  /*15c0*/  USEL UR7, UR19, 0x80, UP0 ;  /* 0x0000008013077887 */ /* 0x000fe40008000000 */
[----:B------:R-:W-:Y:S02]  /*15d0*/  USEL UR6, UR22, 0x800, UP0 ;  /* 0x0000080016067887 */ /* 0x000fe40008000000 */
[----:B------:R-:W-:Y:S02]  /*15e0*/  UIADD3 UR4, UPT, UPT, UR8, UR9, UR4 ;  /* 0x0000000908047290 */ /* 0x000fe4000fffe004 */
[----:B------:R-:W-:Y:S02]  /*15f0*/  USEL UR5, UR23, 0x8000, UP0 ;  /* 0x0000800017057887 */ /* 0x000fe40008000000 */
[----:B------:R-:W-:-:S04]  /*1600*/  UIADD3 UR4, UPT, UPT, UR6, UR7, UR4 ;  /* 0x0000000706047290 */ /* 0x000fc8000fffe004 */
[----:B------:R-:W-:-:S06]  /*1610*/  UIADD3 UR4, UPT, UPT, UR4, UR5, URZ ;  /* 0x0000000504047290 */ /* 0x000fcc000fffe0ff */
[----:B------:R-:W-:Y:S02]  /*1620*/  MOV R2, UR4 ;  /* 0x0000000400027c02 */ /* 0x000fe40008000f00 */
.L_x_18:
[----:B------:R-:W-:Y:S05]  /*1630*/  BRA.U !UP5, `(.L_x_19) ;  /* 0x000000010dd47547 */ /* 0x000fea000b800000 */
[----:B------:R-:W1:Y:S01]  /*1640*/  LDCU.128 UR12, c[0x0][0xb10] ;  /* 0x00016200ff0c77ac */ /* 0x000e620008000c00 */
[----:B------:R-:W2:Y:S01]  /*1650*/  LDCU UR6, c[0x0][0x370] ;  /* 0x00006e00ff0677ac */ /* 0x000ea20008000800 */
[----:B------:R-:W3:Y:S01]  /*1660*/  LDCU UR5, c[0x0][0x374] ;  /* 0x00006e80ff0577ac */ /* 0x000ee20008000800 */
[----:B------:R-:W4:Y:S01]  /*1670*/  LDCU UR26, c[0x0][0xb0c] ;  /* 0x00016180ff1a77ac */ /* 0x000f220008000800 */
[----:B------:R-:W4:Y:S01]  /*1680*/  LDCU UR7, c[0x0][0xb20] ;  /* 0x00016400ff0777ac */ /* 0x000f220008000800 */
[----:B------:R-:W4:Y:S01]  /*1690*/  LDCU.64 UR8, c[0x0][0xb28] ;  /* 0x00016500ff0877ac */ /* 0x000f220008000a00 */
[----:B-1----:R-:W-:Y:S02]  /*16a0*/  UISETP.NE.AND UP0, UPT, UR14, 0x1, UPT ;  /* 0x000000010e00788c */ /* 0x002fe4000bf05270 */
[----:B---3--:R-:W-:Y:S02]  /*16b0*/  UIMAD.WIDE.U32 UR10, UR5, UR15, URZ ;  /* 0x0000000f050a72a5 */ /* 0x008fe4000f8e00ff */
[----:B--2---:R-:W-:-:S02]  /*16c0*/  UIMAD.WIDE.U32 UR22, UR6, UR12, URZ ;  /* 0x0000000c061672a5 */ /* 0x004fc4000f8e00ff */
[----:B----4-:R-:W-:Y:S02]  /*16d0*/  UISETP.NE.AND UP1, UPT, UR26, 0x1, UPT ;  /* 0x000000011a00788c */ /* 0x010fe4000bf25270 */
[----:B------:R-:W-:Y:S01]  /*16e0*/  UISETP.NE.AND UP2, UPT, UR25, 0x1, UPT ;  /* 0x000000011900788c */ /* 0x000fe2000bf45270 */
[----:B------:R-:W-:Y:S02]  /*16f0*/  UMOV UR10, UR11 ;  /* 0x0000000b000a7c82 */ /* 0x000fe40008000000 */
[----:B------:R-:W-:Y:S01]  /*1700*/  UMOV UR22, UR23 ;  /* 0x0000001700167c82 */ /* 0x000fe20008000000 */
[----:B------:R-:W-:Y:S02]  /*1710*/  @UP0 USHF.R.U32.HI UR5, URZ, UR7, UR10 ;  /* 0x00000007ff050299 */ /* 0x000fe4000801160a */
[----:B------:R-:W-:Y:S02]  /*1720*/  UIMAD.WIDE.U32 UR30, UR20, UR15, URZ ;  /* 0x0000000f141e72a5 */ /* 0x000fe4000f8e00ff */
[----:B------:R-:W-:-:S02]  /*1730*/  UIMAD.WIDE.U32 UR10, UR5, UR8, URZ ;  /* 0x00000008050a72a5 */ /* 0x000fc4000f8e00ff */
[----:B------:R-:W-:Y:S02]  /*1740*/  @UP1 USHF.R.U32.HI UR6, URZ, UR13, UR22 ;  /* 0x0000000dff061299 */ /* 0x000fe40008011616 */
[----:B------:R-:W-:Y:S02]  /*1750*/  UIMAD.WIDE.U32 UR18, UR16, UR12, URZ ;  /* 0x0000000c101272a5 */ /* 0x000fe4000f8e00ff */
[----:B------:R-:W-:Y:S01]  /*1760*/  UIMAD.WIDE.U32 UR22, UR6, UR8, URZ ;  /* 0x00000008061672a5 */ /* 0x000fe2000f8e00ff */
[----:B------:R-:W-:Y:S01]  /*1770*/  UMOV UR4, UR31 ;  /* 0x0000001f00047c82 */ /* 0x000fe20008000000 */
[----:B------:R-:W-:Y:S01]  /*1780*/  UMOV UR10, UR11 ;  /* 0x0000000b000a7c82 */ /* 0x000fe20008000000 */
[----:B------:R-:W-:Y:S02]  /*1790*/  USHF.R.U32.HI UR4, URZ, UR7, UR4 ;  /* 0x00000007ff047299 */ /* 0x000fe40008011604 */
[----:B------:R-:W-:Y:S01]  /*17a0*/  @UP2 USHF.R.U32.HI UR5, URZ, UR9, UR10 ;  /* 0x00000009ff052299 */ /* 0x000fe2000801160a */
[----:B------:R-:W-:Y:S01]  /*17b0*/  UMOV UR18, UR19 ;  /* 0x0000001300127c82 */ /* 0x000fe20008000000 */
[----:B------:R-:W-:Y:S01]  /*17c0*/  UMOV UR22, UR23 ;  /* 0x0000001700167c82 */ /* 0x000fe20008000000 */
[----:B------:R-:W-:-:S02]  /*17d0*/  USHF.R.U32.HI UR13, URZ, UR13, UR18 ;  /* 0x0000000dff0d7299 */ /* 0x000fc40008011612 */
[----:B------:R-:W-:Y:S02]  /*17e0*/  USEL UR4, UR20, UR4, !UP0 ;  /* 0x0000000414047287 */ /* 0x000fe4000c000000 */
[----:B------:R-:W-:Y:S02]  /*17f0*/  @UP2 USHF.R.U32.HI UR6, URZ, UR9, UR22 ;  /* 0x00000009ff062299 */ /* 0x000fe40008011616 */
[----:B------:R-:W-:Y:S02]  /*1800*/  UIMAD UR7, UR5, UR25, URZ ;  /* 0x00000019050772a4 */ /* 0x000fe4000f8e02ff */
[----:B------:R-:W-:Y:S02]  /*1810*/  USEL UR5, UR16, UR13, !UP1 ;  /* 0x0000000d10057287 */ /* 0x000fe4000c800000 */
[----:B------:R-:W-:Y:S02]  /*1820*/  UIMAD UR12, UR6, UR25, URZ ;  /* 0x00000019060c72a4 */ /* 0x000fe4000f8e02ff */
[----:B------:R-:W-:-:S02]  /*1830*/  UISETP.GE.AND UP0, UPT, UR4, UR7, UPT ;  /* 0x000000070400728c */ /* 0x000fc4000bf06270 */
[----:B------:R-:W-:Y:S02]  /*1840*/  UIMAD.WIDE.U32 UR10, UR4, UR8, URZ ;  /* 0x00000008040a72a5 */ /* 0x000fe4000f8e00ff */
[----:B------:R-:W-:Y:S02]  /*1850*/  UISETP.GE.OR UP0, UPT, UR5, UR12, UP0 ;  /* 0x0000000c0500728c */ /* 0x000fe40008706670 */
[----:B------:R-:W-:Y:S02]  /*1860*/  UIMAD.WIDE.U32 UR12, UR5, UR8, URZ ;  /* 0x00000008050c72a5 */ /* 0x000fe4000f8e00ff */
[----:B------:R-:W-:Y:S01]  /*1870*/  UIADD3 UR10, UPT, UPT, -UR4, URZ, URZ ;  /* 0x000000ff040a7290 */ /* 0x000fe2000fffe1ff */
[----:B------:R-:W-:Y:S01]  /*1880*/  UMOV UR8, UR11 ;  /* 0x0000000b00087c82 */ /* 0x000fe20008000000 */
[----:B------:R-:W-:Y:S02]  /*1890*/  UIADD3 UR11, UPT, UPT, -UR5, URZ, URZ ;  /* 0x000000ff050b7290 */ /* 0x000fe4000fffe1ff */
[----:B------:R-:W-:-:S03]  /*18a0*/  USHF.R.U32.HI UR8, URZ, UR9, UR8 ;  /* 0x00000009ff087299 */ /* 0x000fc60008011608 */
[----:B------:R-:W-:Y:S01]  /*18b0*/  @!UP0 UMOV UR7, UR13 ;  /* 0x0000000d00078c82 */ /* 0x000fe20008000000 */
[----:B------:R-:W-:Y:S02]  /*18c0*/  UIMAD UR20, UR14, UR10, UR20 ;  /* 0x0000000a0e1472a4 */ /* 0x000fe4000f8e0214 */
[----:B------:R-:W-:Y:S02]  /*18d0*/  USEL UR8, UR4, UR8, !UP2 ;  /* 0x0000000804087287 */ /* 0x000fe4000d000000 */
[----:B------:R-:W-:Y:S02]  /*18e0*/  @!UP0 USHF.R.U32.HI UR7, URZ, UR9, UR7 ;  /* 0x00000009ff078299 */ /* 0x000fe40008011607 */
[----:B------:R-:W-:Y:S02]  /*18f0*/  UIADD3 UR9, UPT, UPT, -UR8, URZ, URZ ;  /* 0x000000ff08097290 */ /* 0x000fe4000fffe1ff */
[----:B------:R-:W-:Y:S02]  /*1900*/  @!UP0 USEL UR7, UR5, UR7, !UP2 ;  /* 0x0000000705078287 */ /* 0x000fe4000d000000 */
[----:B------:R-:W-:-:S02]  /*1910*/  UIMAD UR9, UR25, UR9, UR4 ;  /* 0x00000009190972a4 */ /* 0x000fc4000f8e0204 */
[----:B------:R-:W-:Y:S02]  /*1920*/  @!UP0 UIADD3 UR8, UPT, UPT, UR8, -UR7, URZ ;  /* 0x8000000708088290 */ /* 0x000fe4000fffe0ff */
[----:B------:R-:W-:Y:S02]  /*1930*/  @!UP0 UIMAD UR6, UR9, UR6, UR7 ;  /* 0x00000006090682a4 */ /* 0x000fe4000f8e0207 */
[----:B------:R-:W-:Y:S02]  /*1940*/  @!UP0 UIMAD UR4, UR8, UR25, UR5 ;  /* 0x00000019080482a4 */ /* 0x000fe4000f8e0205 */
[----:B------:R-:W-:Y:S02]  /*1950*/  UIMAD UR16, UR26, UR11, UR16 ;  /* 0x0000000b1a1072a4 */ /* 0x000fe4000f8e0210 */
[----:B------:R-:W-:Y:S01]  /*1960*/  UIMAD UR20, UR4, UR14, UR20 ;  /* 0x0000000e041472a4 */ /* 0x000fe2000f8e0214 */
[----:B------:R-:W-:Y:S02]  /*1970*/  @!UP0 UMOV UR5, UR6 ;  /* 0x0000000600058c82 */ /* 0x000fe40008000000 */
[----:B------:R-:W-:-:S12]  /*1980*/  UIMAD UR16, UR5, UR26, UR16 ;  /* 0x0000001a051072a4 */ /* 0x000fd8000f8e0210 */
.L_x_19:
[----:B------:R-:W-:-:S09]  /*1990*/  UISETP.NE.AND UP0, UPT, UR32, 0x1, UPT ;  /* 0x000000012000788c */ /* 0x000fd2000bf05270 */
[----:B------:R-:W-:Y:S05]  /*19a0*/  BRA.U UP0, `(.L_x_20) ;  /* 0x0000000100447547 */ /* 0x000fea000b800000 */
[----:B------:R-:W1:Y:S01]  /*19b0*/  LDCU.128 UR8, c[0x0][0xb10] ;  /* 0x00016200ff0877ac */ /* 0x000e620008000c00 */
[----:B------:R-:W2:Y:S01]  /*19c0*/  LDCU UR12, c[0x0][0xb0c] ;  /* 0x00016180ff0c77ac */ /* 0x000ea20008000800 */
[----:B------:R-:W3:Y:S01]  /*19d0*/  LDCU UR13, c[0x0][0xb20] ;  /* 0x00016400ff0d77ac */ /* 0x000ee20008000800 */
[----:B-1----:R-:W-:Y:S02]  /*19e0*/  UIMAD.WIDE.U32 UR6, UR16, UR8, URZ ;  /* 0x00000008100672a5 */ /* 0x002fe4000f8e00ff */
[----:B------:R-:W-:Y:S02]  /*19f0*/  UIMAD.WIDE.U32 UR4, UR20, UR11, URZ ;  /* 0x0000000b140472a5 */ /* 0x000fe4000f8e00ff */
[----:B--2---:R-:W-:Y:S02]  /*1a00*/  UISETP.NE.AND UP1, UPT, UR12, 0x1, UPT ;  /* 0x000000010c00788c */ /* 0x004fe4000bf25270 */
[----:B------:R-:W-:Y:S01]  /*1a10*/  UISETP.NE.AND UP0, UPT, UR10, 0x1, UPT ;  /* 0x000000010a00788c */ /* 0x000fe2000bf05270 */
[----:B------:R-:W-:-:S02]  /*1a20*/  UMOV UR6, UR7 ;  /* 0x0000000700067c82 */ /* 0x000fc40008000000 */
[----:B------:R-:W-:Y:S01]  /*1a30*/  UMOV UR4, UR5 ;  /* 0x0000000500047c82 */ /* 0x000fe20008000000 */
[----:B------:R-:W-:Y:S02]  /*1a40*/  USHF.R.U32.HI UR9, URZ, UR9, UR6 ;  /* 0x00000009ff097299 */ /* 0x000fe40008011606 */
[----:B---3--:R-:W-:Y:S02]  /*1a50*/  USHF.R.U32.HI UR4, URZ, UR13, UR4 ;  /* 0x0000000dff047299 */ /* 0x008fe40008011604 */
[----:B------:R-:W-:Y:S02]  /*1a60*/  USEL UR5, UR16, UR9, !UP1 ;  /* 0x0000000910057287 */ /* 0x000fe4000c800000 */
[----:B------:R-:W-:-:S04]  /*1a70*/  USEL UR4, UR20, UR4, !UP0 ;  /* 0x0000000414047287 */ /* 0x000fc8000c000000 */
[----:B------:R-:W-:Y:S02]  /*1a80*/  UIADD3 UR6, UPT, UPT, UR5, -UR4, URZ ;  /* 0x8000000405067290 */ /* 0x000fe4000fffe0ff */
[----:B------:R-:W-:Y:S02]  /*1a90*/  UIADD3 UR4, UPT, UPT, -UR5, UR4, URZ ;  /* 0x0000000405047290 */ /* 0x000fe4000fffe1ff */
[----:B------:R-:W-:Y:S02]  /*1aa0*/  UIMAD UR20, UR6, UR10, UR20 ;  /* 0x0000000a061472a4 */ /* 0x000fe4000f8e0214 */
[----:B------:R-:W-:-:S12]  /*1ab0*/  UIMAD UR16, UR4, UR12, UR16 ;  /* 0x0000000c041072a4 */ /* 0x000fd8000f8e0210 */
.L_x_20:
[----:B------:R-:W-:-:S09]  /*1ac0*/  UISETP.EQ.U32.AND UP0, UPT, UR33, 0x1, UPT ;  /* 0x000000012100788c */ /* 0x000fd2000bf02070 */
[----:B------:R-:W-:Y:S05]  /*1ad0*/  BRA.U !UP0, `(.L_x_21) ;  /* 0x00000001080c7547 */ /* 0x000fea000b800000 */
[----:B------:R-:W-:Y:S01]  /*1ae0*/  UCGABAR_WAIT ;  /* 0x0000000000007dc7 */ /* 0x000fe20008000000 */
[----:B------:R-:W-:Y:S01]  /*1af0*/  CCTL.IVALL ;  /* 0x00000000ff00798f */ /* 0x000fe20002000000 */
[----:B------:R-:W-:Y:S05]  /*1b00*/  BRA `(.L_x_22) ;  /* 0x0000000000047947 */ /* 0x000fea0003800000 */
.L_x_21:
[----:B------:R-:W-:Y:S06]  /*1b10*/  BAR.SYNC.DEFER_BLOCKING 0x0 ;  /* 0x0000000000007b1d */ /* 0x000fec0000010000 */
.L_x_22:
[----:B------:R-:W-:Y:S05]  /*1b20*/  BRA.U UP6, `(.L_x_23) ;  /* 0x0000001906a07547 */ /* 0x000fea000b800000 */
[----:B------:R-:W1:Y:S01]  /*1b30*/  LDCU UR6, c[0x0][0x38c] ;  /* 0x00007180ff0677ac */ /* 0x000e620008000800 */
[----:B------:R-:W-:Y:S01]  /*1b40*/  PLOP3.LUT P1, PT, PT, PT, UP3, 0x80, 0x8 ;  /* 0x000000000008781c */ /* 0x000fe20003f2f038 */
[----:B------:R-:W-:Y:S01]  /*1b50*/  IMAD.MOV.U32 R12, RZ, RZ, 0x1 ;  /* 0x00000001ff0c7424 */ /* 0x000fe200078e00ff */
[----:B------:R-:W-:Y:S01]  /*1b60*/  ISETP.EQ.OR P2, PT, R0, RZ, P3 ;  /* 0x000000ff0000720c */ /* 0x000fe20001f42670 */
[----:B------:R-:W-:Y:S01]  /*1b70*/  UISETP.NE.AND UP1, UPT, UR17, URZ, UPT ;  /* 0x000000ff1100728c */ /* 0x000fe2000bf25270 */
[----:B------:R-:W-:Y:S02]  /*1b80*/  PLOP3.LUT P1, PT, P1, PT, PT, 0x8, 0x80 ;  /* 0x000000000080781c */ /* 0x000fe40000f2e170 */
[----:B------:R-:W-:Y:S01]  /*1b90*/  CS2R R10, SRZ ;  /* 0x00000000000a7805 */ /* 0x000fe2000001ff00 */
[----:B------:R-:W-:Y:S01]  /*1ba0*/  IMAD.MOV.U32 R9, RZ, RZ, RZ ;  /* 0x000000ffff097224 */ /* 0x000fe200078e00ff */
[----:B------:R-:W2:Y:S01]  /*1bb0*/  LDCU UR40, c[0x0][0x370] ;  /* 0x00006e00ff2877ac */ /* 0x000ea20008000800 */
[----:B------:R-:W-:Y:S01]  /*1bc0*/  IMAD.MOV.U32 R8, RZ, RZ, 0x1 ;  /* 0x00000001ff087424 */ /* 0x000fe200078e00ff */
[----:B------:R-:W3:Y:S01]  /*1bd0*/  LDCU.64 UR30, c[0x0][0x348] ;  /* 0x00006900ff1e77ac */ /* 0x000ee20008000a00 */
[----:B------:R-:W4:Y:S01]  /*1be0*/  LDCU UR39, c[0x0][0x374] ;  /* 0x00006e80ff2777ac */ /* 0x000f220008000800 */
[----:B-1----:R-:W-:-:S02]  /*1bf0*/  UIADD3 UR5, UPT, UPT, UR6, 0x3f, URZ ;  /* 0x0000003f06057890 */ /* 0x002fc4000fffe0ff */
[----:B------:R-:W-:Y:S02]  /*1c00*/  UIADD3 UR48, UPT, UPT, UR6, 0x7e, URZ ;  /* 0x0000007e06307890 */ /* 0x000fe4000fffe0ff */
[----:B------:R-:W-:Y:S02]  /*1c10*/  USHF.R.S32.HI UR4, URZ, 0x1f, UR5 ;  /* 0x0000001fff047899 */ /* 0x000fe40008011405 */
[----:B------:R-:W-:Y:S02]  /*1c20*/  USEL UR26, UR37, 0x2, UP1 ;  /* 0x00000002251a7887 */ /* 0x000fe40008800000 */
[----:B------:R-:W-:Y:S02]  /*1c30*/  ULEA.HI UR4, UR4, UR5, URZ, 0x6 ;  /* 0x0000000504047291 */ /* 0x000fe4000f8f30ff */
[----:B------:R-:W-:Y:S02]  /*1c40*/  USHF.L.U32 UR5, UR29, 0x4, URZ ;  /* 0x000000041d057899 */ /* 0x000fe400080006ff */
[----:B------:R-:W-:-:S02]  /*1c50*/  USHF.R.S32.HI UR43, URZ, 0x6, UR4 ;  /* 0x00000006ff2b7899 */ /* 0x000fc40008011404 */
[----:B------:R-:W-:Y:S02]  /*1c60*/  UIADD3 UR4, UPT, UPT, UR6, -0x1, URZ ;  /* 0xffffffff06047890 */ /* 0x000fe4000fffe0ff */
[----:B------:R-:W-:Y:S02]  /*1c70*/  UISETP.LT.U32.AND UP0, UPT, UR43, 0x11, UPT ;  /* 0x000000112b00788c */ /* 0x000fe4000bf01070 */
[----:B------:R-:W-:Y:S02]  /*1c80*/  UISETP.GE.U32.AND UP2, UPT, UR4, -0x7f, UPT ;  /* 0xffffff810400788c */ /* 0x000fe4000bf46070 */
[----:B------:R-:W-:Y:S02]  /*1c90*/  USEL UR41, UR43, 0x11, UP0 ;  /* 0x000000112b297887 */ /* 0x000fe40008000000 */
[----:B------:R-:W-:Y:S02]  /*1ca0*/  ULOP3.LUT UR44, UR5, 0x30, URZ, 0xe2, !UPT ;  /* 0x00000030052c7892 */ /* 0x000fe4000f8ee2ff */
[----:B------:R-:W-:-:S02]  /*1cb0*/  UIADD3 UR25, UPT, UPT, UR41, -0x1, URZ ;  /* 0xffffffff29197890 */ /* 0x000fc4000fffe0ff */
[----:B------:R-:W-:Y:S01]  /*1cc0*/  UIADD3 UR46, UPT, UPT, UR43, -UR41, URZ ;  /* 0x800000292b2e7290 */ /* 0x000fe2000fffe0ff */
[----:B------:R-:W-:Y:S02]  /*1cd0*/  UMOV UR5, URZ ;  /* 0x000000ff00057c82 */ /* 0x000fe40008000000 */
[----:B------:R-:W-:-:S04]  /*1ce0*/  @UP2 UIADD3 UR25, UPT, UPT, UR41, URZ, URZ ;  /* 0x000000ff29192290 */ /* 0x000fc8000fffe0ff */
[----:B--234-:R-:W-:-:S12]  /*1cf0*/  UIADD3 UR25, UPT, UPT, UR25, 0x1, URZ ;  /* 0x0000000119197890 */ /* 0x01cfd8000fffe0ff */
.L_x_43:
[----:B------:R-:W-:Y:S01]  /*1d00*/  UISETP.NE.AND UP0, UPT, UR45, URZ, UPT ;  /* 0x000000ff2d00728c */ /* 0x000fe2000bf05270 */
[----:B------:R-:W1:Y:S08]  /*1d10*/  S2UR UR45, SR_CgaCtaId ;  /* 0x00000000002d79c3 */ /* 0x000e700000008800 */
[----:B------:R-:W-:Y:S05]  /*1d20*/  BRA.U UP0, `(.L_x_24) ;  /* 0x0000000100347547 */ /* 0x000fea000b800000 */
[----:B------:R-:W2:Y:S01]  /*1d30*/  S2R R0, SR_CgaCtaId ;  /* 0x0000000000007919 */ /* 0x000ea20000008800 */
[----:B------:R-:W-:-:S04]  /*1d40*/  MOV R2, 0x400 ;  /* 0x0000040000027802 */ /* 0x000fc80000000f00 */
[----:B--2---:R-:W-:Y:S02]  /*1d50*/  LEA R0, R0, R2, 0x18 ;  /* 0x0000000200007211 */ /* 0x004fe400078ec0ff */
[----:B------:R-:W-:-:S03]  /*1d60*/  SHF.L.U32 R2, R8, 0x1f, RZ ;  /* 0x0000001f08027819 */ /* 0x000fc600000006ff */
[----:B------:R-:W-:-:S04]  /*1d70*/  IMAD R0, R9, 0x8, R0 ;  /* 0x0000000809007824 */ /* 0x000fc800078e0200 */
[----:B------:R-:W2:Y:S02]  /*1d80*/  SYNCS.PHASECHK.TRANS64.TRYWAIT P0, [R0+URZ+0x1b0], R2 ;  /* 0x0001b002000075a7 */ /* 0x000ea400080011ff */
[----:B--2---:R-:W-:Y:S05]  /*1d90*/  @!P0 BRA `(.L_x_25) ;  /* 0x00000064009c8947 */ /* 0x004fea0003800000 */
.L_x_126:
[----:B------:R-:W-:Y:S01]  /*1da0*/  VIADD R9, R9, 0x1 ;  /* 0x0000000109097836 */ /* 0x000fe20000000000 */
[----:B------:R2:W-:Y:S04]  /*1db0*/  SYNCS.ARRIVE.TRANS64.A1T0 RZ, [R0+URZ+0x1a0], RZ ;  /* 0x0001a0ff00ff79a7 */ /* 0x0005e800081000ff */
[----:B------:R-:W-:-:S04]  /*1dc0*/  ISETP.NE.AND P0, PT, R9, 0x2, PT ;  /* 0x000000020900780c */ /* 0x000fc80003f05270 */
[----:B------:R-:W-:Y:S02]  /*1dd0*/  SEL R9, R9, RZ, P0 ;  /* 0x000000ff09097207 */ /* 0x000fe40000000000 */
[----:B--2---:R-:W-:-:S04]  /*1de0*/  SEL R0, RZ, 0x1, P0 ;  /* 0x00000001ff007807 */ /* 0x004fc80000000000 */
[----:B------:R-:W-:-:S07]  /*1df0*/  LOP3.LUT R8, R8, R0, RZ, 0x3c, !PT ;  /* 0x0000000008087212 */ /* 0x000fce00078e3cff */
.L_x_24:
[----:B------:R-:W-:Y:S01]  /*1e00*/  UMOV UR6, 0x400 ;  /* 0x0000040000067882 */ /* 0x000fe20000000000 */
[----:B------:R-:W-:Y:S01]  /*1e10*/  SHF.L.U32 R0, R12, 0x1f, RZ ;  /* 0x0000001f0c007819 */ /* 0x000fe200000006ff */
[----:B-1----:R-:W-:Y:S02]  /*1e20*/  ULEA UR6, UR45, UR6, 0x18 ;  /* 0x000000062d067291 */ /* 0x002fe4000f8ec0ff */
[----:B------:R-:W-:Y:S02]  /*1e30*/  UISETP.GE.U32.AND UP0, UPT, UR48, 0x7f, UPT ;  /* 0x0000007f3000788c */ /* 0x000fe4000bf06070 */
[----:B------:R-:W-:Y:S02]  /*1e40*/  ULEA UR4, UR5, UR6, 0x3 ;  /* 0x0000000605047291 */ /* 0x000fe4000f8e18ff */
[----:B------:R-:W-:Y:S02]  /*1e50*/  ULEA UR11, UR20, UR47, 0x2 ;  /* 0x0000002f140b7291 */ /* 0x000fe4000f8e10ff */
[----:B------:R-:W-:-:S02]  /*1e60*/  ULEA UR35, UR16, UR44, 0x6 ;  /* 0x0000002c10237291 */ /* 0x000fc4000f8e30ff */
[----:B------:R-:W-:Y:S01]  /*1e70*/  USHF.L.U32 UR11, UR11, 0x5, URZ ;  /* 0x000000050b0b7899 */ /* 0x000fe200080006ff */
[----:B------:R-:W-:Y:S02]  /*1e80*/  UMOV UR13, URZ ;  /* 0x000000ff000d7c82 */ /* 0x000fe40008000000 */
[----:B------:R1:W2:Y:S01]  /*1e90*/  SYNCS.PHASECHK.TRANS64.TRYWAIT P0, [UR4+0x88], R0 ;  /* 0x00008800ff0075a7 */ /* 0x0002a20008001104 */
[----:B------:R-:W-:Y:S08]  /*1ea0*/  BRA.U !UP0, `(.L_x_26) ;  /* 0x0000000108c07547 */ /* 0x000ff0000b800000 */
[----:B------:R-:W-:Y:S01]  /*1eb0*/  UMOV UR7, URZ ;  /* 0x000000ff00077c82 */ /* 0x000fe20008000000 */
[----:B------:R-:W-:-:S05]  /*1ec0*/  UMOV UR4, UR5 ;  /* 0x0000000500047c82 */ /* 0x000fca0008000000 */
.L_x_32:
[----:B------:R-:W-:Y:S01]  /*1ed0*/  ULEA UR33, UR4, UR6, 0x3 ;  /* 0x0000000604217291 */ /* 0x000fe2000f8e18ff */
[----:B------:R-:W-:Y:S01]  /*1ee0*/  @!P3 MOV R2, 0x3000 ;  /* 0x000030000002b802 */ /* 0x000fe20000000f00 */
[----:B--2-4-:R-:W-:Y:S10]  /*1ef0*/  @P0 BRA `(.L_x_27) ;  /* 0x00000000000c0947 */ /* 0x014ff40003800000 */
[----:B------:R-:W-:-:S04]  /*1f00*/  SHF.L.U32 R3, R12, 0x1f, RZ ;  /* 0x0000001f0c037819 */ /* 0x000fc800000006ff */
[----:B------:R-:W2:Y:S02]  /*1f10*/  SYNCS.PHASECHK.TRANS64.TRYWAIT P0, [UR33+0x88], R3 ;  /* 0x00008803ff0075a7 */ /* 0x000ea40008001121 */
[----:B--2---:R-:W-:Y:S05]  /*1f20*/  @!P0 BRA `(.L_x_28) ;  /* 0x00000064004c8947 */ /* 0x004fea0003800000 */
.L_x_27:
[----:B------:R2:W-:Y:S01]  /*1f30*/  @!P3 SYNCS.ARRIVE.TRANS64 RZ, [UR33], R2 ;  /* 0x00000002ffffb9a7 */ /* 0x0005e20008000021 */
[----:B------:R-:W-:-:S04]  /*1f40*/  ULOP3.LUT UR5, UR26, 0x2, URZ, 0xfc, !UPT ;  /* 0x000000021a057892 */ /* 0x000fc8000f8efcff */
[----:B------:R-:W-:-:S09]  /*1f50*/  UISETP.NE.AND UP0, UPT, UR5, 0x2, UPT ;  /* 0x000000020500788c */ /* 0x000fd2000bf05270 */
[----:B------:R-:W-:Y:S05]  /*1f60*/  BRA.U UP0, `(.L_x_29) ;  /* 0x0000000100047547 */ /* 0x000fea000b800000 */
[----:B------:R-:W-:Y:S05]  /*1f70*/  BPT.TRAP 0x1 ;  /* 0x000000040000795c */ /* 0x000fea0000300000 */
.L_x_29:
[----:B------:R-:W-:Y:S04]  /*1f80*/  BSSY.RECONVERGENT B0, `(.L_x_30) ;  /* 0x0000003000007945 */ /* 0x000fe80003800200 */
[----:B------:R-:W-:Y:S05]  /*1f90*/  @P2 BRA `(.L_x_31) ;  /* 0x0000000000042947 */ /* 0x000fea0003800000 */
[----:B------:R-:W-:Y:S05]  /*1fa0*/  BPT.TRAP 0x1 ;  /* 0x000000040000795c */ /* 0x000fea0000300000 */
.L_x_31:
[----:B------:R-:W-:Y:S05]  /*1fb0*/  BSYNC.RECONVERGENT B0 ;  /* 0x0000000000007941 */ /* 0x000fea0003800200 */
.L_x_30:
[----:B------:R-:W-:Y:S02]  /*1fc0*/  UIADD3 UR5, UPT, UPT, UR4, 0x1, URZ ;  /* 0x0000000104057890 */ /* 0x000fe4000fffe0ff */
[----:B------:R-:W-:Y:S02]  /*1fd0*/  USHF.L.U32 UR34, UR7, 0x6, URZ ;  /* 0x0000000607227899 */ /* 0x000fe400080006ff */
[----:B------:R-:W-:Y:S02]  /*1fe0*/  UISETP.NE.AND UP0, UPT, UR5, 0x11, UPT ;  /* 0x000000110500788c */ /* 0x000fe4000bf05270 */
[----:B------:R-:W-:Y:S02]  /*1ff0*/  UIADD3 UR7, UPT, UPT, UR7, 0x1, URZ ;  /* 0x0000000107077890 */ /* 0x000fe4000fffe0ff */
[----:B------:R-:W-:Y:S02]  /*2000*/  USEL UR9, URZ, 0x1, UP0 ;  /* 0x00000001ff097887 */ /* 0x000fe40008000000 */
[----:B------:R-:W-:-:S02]  /*2010*/  USEL UR5, UR5, URZ, UP0 ;  /* 0x000000ff05057287 */ /* 0x000fc40008000000 */
[----:B------:R-:W-:Y:S02]  /*2020*/  UIADD3 UR14, UP0, UPT, UR30, 0x180, URZ ;  /* 0x000001801e0e7890 */ /* 0x000fe4000ff1e0ff */
[----:B------:R-:W-:Y:S01]  /*2030*/  ULEA UR8, UR5, UR6, 0x3 ;  /* 0x0000000605087291 */ /* 0x000fe2000f8e18ff */
[----:B------:R-:W-:Y:S01]  /*2040*/  LOP3.LUT R12, R12, UR9, RZ, 0x3c, !PT ;  /* 0x000000090c0c7c12 */ /* 0x000fe2000f8e3cff */
[----:B------:R-:W-:Y:S02]  /*2050*/  ULEA UR32, UR4, UR28, 0xc ;  /* 0x0000001c04207291 */ /* 0x000fe4000f8e60ff */
[----:B------:R-:W-:Y:S01]  /*2060*/  UIADD3 UR16, UP1, UPT, UR30, 0x80, URZ ;  /* 0x000000801e107890 */ /* 0x000fe2000ff3e0ff */
[----:B-1----:R-:W-:Y:S01]  /*2070*/  SHF.L.U32 R0, R12, 0x1f, RZ ;  /* 0x0000001f0c007819 */ /* 0x002fe200000006ff */
[----:B------:R-:W-:Y:S02]  /*2080*/  UIADD3.X UR15, UPT, UPT, URZ, UR31, URZ, UP0, !UPT ;  /* 0x0000001fff0f7290 */ /* 0x000fe400087fe4ff */
[----:B------:R-:W-:Y:S01]  /*2090*/  UISETP.NE.AND UP0, UPT, UR7, UR25, UPT ;  /* 0x000000190700728c */ /* 0x000fe2000bf05270 */
[----:B------:R3:W4:Y:S01]  /*20a0*/  SYNCS.PHASECHK.TRANS64.TRYWAIT P0, [UR8+0x88], R0 ;  /* 0x00008800ff0075a7 */ /* 0x0007220008001108 */
[----:B------:R-:W-:-:S02]  /*20b0*/  ULEA UR8, UR4, UR27, 0xd ;  /* 0x0000001b04087291 */ /* 0x000fc4000f8e68ff */
[----:B------:R-:W-:Y:S02]  /*20c0*/  UIADD3.X UR17, UPT, UPT, URZ, UR31, URZ, UP1, !UPT ;  /* 0x0000001fff117290 */ /* 0x000fe40008ffe4ff */
[----:B------:R-:W-:Y:S02]  /*20d0*/  UIADD3 UR32, UPT, UPT, UR6, 0x4400, UR32 ;  /* 0x0000440006207890 */ /* 0x000fe4000fffe020 */
[----:B------:R-:W-:Y:S02]  /*20e0*/  UPRMT UR13, URZ, 0x5410, UR24 ;  /* 0x00005410ff0d7896 */ /* 0x000fe40008000018 */
[----:B------:R-:W-:Y:S02]  /*20f0*/  UIADD3 UR8, UPT, UPT, UR6, 0x15400, UR8 ;  /* 0x0001540006087890 */ /* 0x000fe4000fffe008 */
[----:B------:R-:W-:Y:S01]  /*2100*/  UPRMT UR4, URZ, 0x5410, UR21 ;  /* 0x00005410ff047896 */ /* 0x000fe20008000015 */
[----:B------:R-:W-:Y:S01]  /*2110*/  UMOV UR18, 0x0 ;  /* 0x0000000000127882 */ /* 0x000fe20000000000 */
[----:B------:R-:W-:Y:S01]  /*2120*/  UMOV UR19, 0x10000000 ;  /* 0x1000000000137882 */ /* 0x000fe20000000000 */
[----:B------:R-:W-:Y:S01]  /*2130*/  UMOV UR12, UR36 ;  /* 0x00000024000c7c82 */ /* 0x000fe20008000000 */
[----:B------:R-:W-:Y:S01]  /*2140*/  UMOV UR9, UR33 ;  /* 0x0000002100097c82 */ /* 0x000fe20008000000 */
[----:B------:R-:W-:Y:S01]  /*2150*/  UMOV UR10, UR34 ;  /* 0x00000022000a7c82 */ /* 0x000fe20008000000 */
[----:B------:R1:W-:Y:S03]  /*2160*/  UTMALDG.3D.MULTICAST [UR32], [UR16], UR13, desc[UR18] ;  /* 0x00001220100073b4 */ /* 0x0003e6000801180d */
[----:B------:R2:W-:Y:S01]  /*2170*/  UTMALDG.3D.MULTICAST [UR8], [UR14], UR4, desc[UR18] ;  /* 0x000012080e0073b4 */ /* 0x0005e20008011804 */
[----:B-1----:R-:W-:Y:S01]  /*2180*/  UMOV UR13, UR25 ;  /* 0x00000019000d7c82 */ /* 0x002fe20008000000 */
[----:B--2---:R-:W-:Y:S01]  /*2190*/  UMOV UR4, UR5 ;  /* 0x0000000500047c82 */ /* 0x004fe20008000000 */
[----:B---3--:R-:W-:Y:S05]  /*21a0*/  BRA.U UP0, `(.L_x_32) ;  /* 0xfffffffd00487547 */ /* 0x008fea000b83ffff */
.L_x_26:
[----:B------:R-:W-:Y:S01]  /*21b0*/  ULEA UR4, UR5, UR6, 0x3 ;  /* 0x0000000605047291 */ /* 0x000fe2000f8e18ff */
[----:B-1----:R-:W-:Y:S01]  /*21c0*/  SHF.L.U32 R0, R12, 0x1f, RZ ;  /* 0x0000001f0c007819 */ /* 0x002fe200000006ff */
[----:B------:R-:W-:Y:S01]  /*21d0*/  @!P1 SYNCS.ARRIVE.TRANS64.A1T0 RZ, [UR6+0x138], RZ ;  /* 0x000138ffffff99a7 */ /* 0x000fe20008100006 */
[----:B------:R-:W-:-:S06]  /*21e0*/  UISETP.GT.AND UP0, UPT, UR43, UR41, UPT ;  /* 0x000000292b00728c */ /* 0x000fcc000bf04270 */
[----:B--2-4-:R1:W2:Y:S03]  /*21f0*/  SYNCS.PHASECHK.TRANS64.TRYWAIT P0, [UR4+0x88], R0 ;  /* 0x00008800ff0075a7 */ /* 0x0142a60008001104 */
[----:B------:R-:W-:Y:S05]  /*2200*/  BRA.U !UP0, `(.L_x_33) ;  /* 0x0000000108c47547 */ /* 0x000fea000b800000 */
[----:B------:R-:W-:Y:S01]  /*2210*/  UIADD3 UR29, UPT, UPT, UR46, UR13, URZ ;  /* 0x0000000d2e1d7290 */ /* 0x000fe2000fffe0ff */
[----:B------:R-:W-:-:S11]  /*2220*/  UMOV UR4, UR5 ;  /* 0x0000000500047c82 */ /* 0x000fd60008000000 */
.L_x_39:
[----:B------:R-:W-:Y:S01]  /*2230*/  ULEA UR17, UR4, UR6, 0x3 ;  /* 0x0000000604117291 */ /* 0x000fe2000f8e18ff */
[----:B--2---:R-:W-:Y:S01]  /*2240*/  @!P3 MOV R2, 0x3000 ;  /* 0x000030000002b802 */ /* 0x004fe20000000f00 */
[----:B--2-4-:R-:W-:Y:S10]  /*2250*/  @P0 BRA `(.L_x_34) ;  /* 0x00000000000c0947 */ /* 0x014ff40003800000 */
[----:B------:R-:W-:-:S04]  /*2260*/  SHF.L.U32 R3, R12, 0x1f, RZ ;  /* 0x0000001f0c037819 */ /* 0x000fc800000006ff */
[----:B------:R-:W2:Y:S02]  /*2270*/  SYNCS.PHASECHK.TRANS64.TRYWAIT P0, [UR17+0x88], R3 ;  /* 0x00008803ff0075a7 */ /* 0x000ea40008001111 */
[----:B--2---:R-:W-:Y:S05]  /*2280*/  @!P0 BRA `(.L_x_35) ;  /* 0x00000060008c8947 */ /* 0x004fea0003800000 */
.L_x_34:
[----:B------:R2:W-:Y:S01]  /*2290*/  @!P3 SYNCS.ARRIVE.TRANS64 RZ, [UR17], R2 ;  /* 0x00000002ffffb9a7 */ /* 0x0005e20008000011 */
[----:B------:R-:W-:-:S04]  /*22a0*/  ULOP3.LUT UR5, UR26, 0x2, URZ, 0xfc, !UPT ;  /* 0x000000021a057892 */ /* 0x000fc8000f8efcff */
[----:B------:R-:W-:-:S09]  /*22b0*/  UISETP.NE.AND UP0, UPT, UR5, 0x2, UPT ;  /* 0x000000020500788c */ /* 0x000fd2000bf05270 */
[----:B------:R-:W-:Y:S05]  /*22c0*/  BRA.U UP0, `(.L_x_36) ;  /* 0x0000000100047547 */ /* 0x000fea000b800000 */
[----:B------:R-:W-:Y:S05]  /*22d0*/  BPT.TRAP 0x1 ;  /* 0x000000040000795c */ /* 0x000fea0000300000 */
.L_x_36:
[----:B------:R-:W-:Y:S04]  /*22e0*/  BSSY.RECONVERGENT B0, `(.L_x_37) ;  /* 0x0000003000007945 */ /* 0x000fe80003800200 */
[----:B------:R-:W-:Y:S05]  /*22f0*/  @P2 BRA `(.L_x_38) ;  /* 0x0000000000042947 */ /* 0x000fea0003800000 */
[----:B------:R-:W-:Y:S05]  /*2300*/  BPT.TRAP 0x1 ;  /* 0x000000040000795c */ /* 0x000fea0000300000 */
.L_x_38:
[----:B------:R-:W-:Y:S05]  /*2310*/  BSYNC.RECONVERGENT B0 ;  /* 0x0000000000007941 */ /* 0x000fea0003800200 */
.L_x_37:
        /* <DEDUP_REMOVED lines=13> */
[----:B------:R-:W-:Y:S01]  /*23f0*/  ULEA UR8, UR4, UR27, 0xd ;  /* 0x0000001b04087291 */ /* 0x000fe2000f8e68ff */
[----:B------:R3:W4:Y:S01]  /*2400*/  SYNCS.PHASECHK.TRANS64.TRYWAIT P0, [UR7+0x88], R0 ;  /* 0x00008800ff0075a7 */ /* 0x0007220008001107 */
[----:B------:R-:W-:-:S02]  /*2410*/  UISETP.NE.AND UP0, UPT, UR13, UR29, UPT ;  /* 0x0000001d0d00728c */ /* 0x000fc4000bf05270 */
[----:B------:R-:W-:Y:S02]  /*2420*/  UIADD3 UR16, UPT, UPT, UR6, 0x4400, UR16 ;  /* 0x0000440006107890 */ /* 0x000fe4000fffe010 */
[----:B------:R-:W-:Y:S02]  /*2430*/  UIADD3.X UR23, UPT, UPT, URZ, UR31, URZ, UP1, !UPT ;  /* 0x0000001fff177290 */ /* 0x000fe40008ffe4ff */
        /* <DEDUP_REMOVED lines=8> */
[----:B------:R-:W-:Y:S01]  /*24c0*/  UMOV UR9, UR17 ;  /* 0x0000001100097c82 */ /* 0x000fe20008000000 */
[----:B------:R-:W-:Y:S01]  /*24d0*/  UMOV UR10, UR18 ;  /* 0x00000012000a7c82 */ /* 0x000fe20008000000 */
[----:B------:R-:W-:Y:S01]  /*24e0*/  UTMALDG.3D.MULTICAST [UR16], [UR22], UR7, desc[UR32] ;  /* 0x00002010160073b4 */ /* 0x000fe20008011807 */
[----:B------:R1:W-:Y:S02]  /*24f0*/  UTMALDG.3D.MULTICAST [UR8], [UR14], UR4, desc[UR32] ;  /* 0x000020080e0073b4 */ /* 0x0003e40008011804 */
[----:B-1----:R-:W-:Y:S01]  /*2500*/  UMOV UR4, UR5 ;  /* 0x0000000500047c82 */ /* 0x002fe20008000000 */
[----:B---3--:R-:W-:Y:S05]  /*2510*/  BRA.U UP0, `(.L_x_39) ;  /* 0xfffffffd00447547 */ /* 0x008fea000b83ffff */
.L_x_33:
[C---:B------:R-:W-:Y:S01]  /*2520*/  LEA R3, R11.reuse, UR6, 0x3 ;  /* 0x000000060b037c11 */ /* 0x040fe2000f8e18ff */
[----:B------:R-:W-:Y:S01]  /*2530*/  NOP ;  /* 0x0000000000007918 */ /* 0x000fe20000000000 */
[----:B-1----:R-:W-:Y:S02]  /*2540*/  SHF.L.U32 R0, R10, 0x1f, RZ ;  /* 0x0000001f0a007819 */ /* 0x002fe400000006ff */
[----:B------:R-:W-:Y:S02]  /*2550*/  LEA R4, R11, UR6, 0x4 ;  /* 0x000000060b047c11 */ /* 0x000fe4000f8e20ff */
[----:B--2-4-:R-:W1:Y:S02]  /*2560*/  SYNCS.PHASECHK.TRANS64.TRYWAIT P0, [R3+URZ+0x140], R0 ;  /* 0x00014000030075a7 */ /* 0x014e6400080011ff */
[----:B-1----:R-:W-:Y:S05]  /*2570*/  @!P0 BRA `(.L_x_40) ;  /* 0x0000005c00e88947 */ /* 0x002fea0003800000 */
.L_x_129:
[----:B------:R-:W2:Y:S01]  /*2580*/  LDS.128 R4, [R4+0x1d0] ;  /* 0x0001d00004047984 */ /* 0x000ea20000000c00 */
[----:B------:R-:W-:Y:S01]  /*2590*/  UISETP.GE.AND UP0, UPT, UR42, 0x1, UPT ;  /* 0x000000012a00788c */ /* 0x000fe2000bf06270 */
[----:B------:R-:W-:Y:S01]  /*25a0*/  @!PT LDS RZ, [RZ] ;  /* 0x00000000fffff984 */ /* 0x000fe20000000800 */
[----:B------:R-:W-:Y:S01]  /*25b0*/  @!PT LDS RZ, [RZ] ;  /* 0x00000000fffff984 */ /* 0x000fe20000000800 */
[----:B------:R-:W-:Y:S01]  /*25c0*/  @!PT LDS RZ, [RZ] ;  /* 0x00000000fffff984 */ /* 0x000fe20000000800 */
[----:B------:R-:W-:Y:S01]  /*25d0*/  @!PT LDS RZ, [RZ] ;  /* 0x00000000fffff984 */ /* 0x000fe20000000800 */
[----:B------:R3:W-:Y:S06]  /*25e0*/  MEMBAR.ALL.CTA ;  /* 0x0000000000007992 */ /* 0x0007ec0000008000 */
[----:B---3--:R-:W3:Y:S01]  /*25f0*/  FENCE.VIEW.ASYNC.S ;  /* 0x00000000000073c6 */ /* 0x008ee20000000000 */
[----:B--2---:R-:W-:-:S13]  /*2600*/  LOP3.LUT P0, RZ, R6, 0x1, RZ, 0xc0, !PT ;  /* 0x0000000106ff7812 */ /* 0x004fda000780c0ff */
[----:B---3--:R-:W-:Y:S01]  /*2610*/  VOTEU.ANY UP1, P0 ;  /* 0x0000000000ff7886 */ /* 0x008fe20000020100 */
[----:B------:R-:W-:-:S13]  /*2620*/  PLOP3.LUT P0, PT, PT, PT, UP1, 0x80, 0x8 ;  /* 0x000000000008781c */ /* 0x000fda0003f0f018 */
[----:B-1----:R-:W-:Y:S02]  /*2630*/  @P0 LOP3.LUT R0, R5, 0xffff, RZ, 0xc0, !PT ;  /* 0x0000ffff05000812 */ /* 0x002fe400078ec0ff */
[----:B------:R-:W-:Y:S02]  /*2640*/  @P0 MOV R2, R4 ;  /* 0x0000000400020202 */ /* 0x000fe40000000f00 */
[----:B------:R-:W-:Y:S01]  /*2650*/  @P0 R2UR UR7, R0 ;  /* 0x00000000000702ca */ /* 0x000fe200000e0000 */
[----:B------:R-:W-:Y:S01]  /*2660*/  VIADD R0, R3, 0x150 ;  /* 0x0000015003007836 */ /* 0x000fe20000000000 */
[----:B------:R-:W-:Y:S02]  /*2670*/  @P0 SHF.R.U32.HI R4, RZ, 0x10, R5 ;  /* 0x00000010ff040819 */ /* 0x000fe40000011605 */
[----:B------:R-:W-:Y:S02]  /*2680*/  @P0 R2UR UR8, R2 ;  /* 0x00000000020802ca */ /* 0x000fe400000e0000 */
[----:B------:R-:W-:-:S02]  /*2690*/  PRMT R0, RZ, 0x654, R0 ;  /* 0x00000654ff007816 */ /* 0x000fc40000000000 */
[----:B------:R-:W-:Y:S02]  /*26a0*/  @P0 R2UR UR4, R4 ;  /* 0x00000000040402ca */ /* 0x000fe400000e0000 */
[----:B------:R1:W-:Y:S03]  /*26b0*/  SYNCS.ARRIVE.TRANS64.RED.A1T0 RZ, [R0+URZ], RZ ;  /* 0x000000ff00ff79a7 */ /* 0x0003e600081004ff */
[----:B------:R-:W-:-:S04]  /*26c0*/  @UP1 UMOV UR37, UR7 ;  /* 0x0000000700251c82 */ /* 0x000fc80008000000 */
[----:B------:R-:W-:-:S04]  /*26d0*/  @UP1 UMOV UR38, UR8 ;  /* 0x0000000800261c82 */ /* 0x000fc80008000000 */
[----:B------:R-:W-:Y:S01]  /*26e0*/  @UP1 UMOV UR36, UR4 ;  /* 0x0000000400241c82 */ /* 0x000fe20008000000 */
[----:B------:R-:W-:Y:S05]  /*26f0*/  BRA.U !UP0, `(.L_x_41) ;  /* 0x0000000108d47547 */ /* 0x000fea000b800000 */
[----:B------:R-:W2:Y:S01]  /*2700*/  LDCU.128 UR12, c[0x0][0xb10] ;  /* 0x00016200ff0c77ac */ /* 0x000ea20008000c00 */
[----:B------:R-:W3:Y:S01]  /*2710*/  LDCU UR29, c[0x0][0xb20] ;  /* 0x00016400ff1d77ac */ /* 0x000ee20008000800 */
[----:B------:R-:W4:Y:S01]  /*2720*/  LDCU UR20, c[0x0][0xb0c] ;  /* 0x00016180ff1477ac */ /* 0x000f220008000800 */
[----:B------:R-:W1:Y:S01]  /*2730*/  LDCU.64 UR10, c[0x0][0xb28] ;  /* 0x00016500ff0a77ac */ /* 0x000e620008000a00 */
[----:B------:R-:W-:Y:S02]  /*2740*/  UISETP.NE.AND UP3, UPT, UR42, 0x1, UPT ;  /* 0x000000012a00788c */ /* 0x000fe4000bf65270 */
[----:B--2---:R-:W-:Y:S02]  /*2750*/  UIMAD.WIDE.U32 UR16, UR39, UR15, URZ ;  /* 0x0000000f271072a5 */ /* 0x004fe4000f8e00ff */
[----:B------:R-:W-:Y:S02]  /*2760*/  UIMAD.WIDE.U32 UR8, UR40, UR12, URZ ;  /* 0x0000000c280872a5 */ /* 0x000fe4000f8e00ff */
[----:B------:R-:W-:-:S02]  /*2770*/  UISETP.NE.AND UP0, UPT, UR14, 0x1, UPT ;  /* 0x000000010e00788c */ /* 0x000fc4000bf05270 */
[----:B------:R-:W-:Y:S01]  /*2780*/  UIMAD.WIDE.U32 UR22, UR37, UR15, URZ ;  /* 0x0000000f251672a5 */ /* 0x000fe2000f8e00ff */
[----:B------:R-:W-:Y:S02]  /*2790*/  UMOV UR16, UR17 ;  /* 0x0000001100107c82 */ /* 0x000fe40008000000 */
[----:B------:R-:W-:Y:S01]  /*27a0*/  UMOV UR8, UR9 ;  /* 0x0000000900087c82 */ /* 0x000fe20008000000 */
[----:B---3--:R-:W-:Y:S02]  /*27b0*/  USHF.R.U32.HI UR16, URZ, UR29, UR16 ;  /* 0x0000001dff107299 */ /* 0x008fe40008011610 */
[----:B----4-:R-:W-:Y:S02]  /*27c0*/  UISETP.NE.AND UP2, UPT, UR20, 0x1, UPT ;  /* 0x000000011400788c */ /* 0x010fe4000bf45270 */
[----:B------:R-:W-:Y:S02]  /*27d0*/  USHF.R.U32.HI UR8, URZ, UR13, UR8 ;  /* 0x0000000dff087299 */ /* 0x000fe40008011608 */
[----:B------:R-:W-:-:S02]  /*27e0*/  USEL UR7, UR39, UR16, !UP0 ;  /* 0x0000001027077287 */ /* 0x000fc4000c000000 */
[----:B------:R-:W-:Y:S02]  /*27f0*/  USEL UR8, UR40, UR8, !UP2 ;  /* 0x0000000828087287 */ /* 0x000fe4000d000000 */
[----:B-1----:R-:W-:Y:S01]  /*2800*/  UIMAD.WIDE.U32 UR16, UR7, UR10, URZ ;  /* 0x0000000a071072a5 */ /* 0x002fe2000f8e00ff */
[----:B------:R-:W-:Y:S01]  /*2810*/  UMOV UR4, UR23 ;  /* 0x0000001700047c82 */ /* 0x000fe20008000000 */
[----:B------:R-:W-:Y:S02]  /*2820*/  UIMAD.WIDE.U32 UR18, UR38, UR12, URZ ;  /* 0x0000000c261272a5 */ /* 0x000fe4000f8e00ff */
[----:B------:R-:W-:-:S03]  /*2830*/  UIMAD.WIDE.U32 UR22, UR8, UR10, URZ ;  /* 0x0000000a081672a5 */ /* 0x000fc6000f8e00ff */
[----:B------:R-:W-:Y:S01]  /*2840*/  UMOV UR16, UR17 ;  /* 0x0000001100107c82 */ /* 0x000fe20008000000 */
[----:B------:R-:W-:Y:S02]  /*2850*/  USHF.R.U32.HI UR4, URZ, UR29, UR4 ;  /* 0x0000001dff047299 */ /* 0x000fe40008011604 */
[----:B------:R-:W-:Y:S01]  /*2860*/  @UP3 USHF.R.U32.HI UR7, URZ, UR11, UR16 ;  /* 0x0000000bff073299 */ /* 0x000fe20008011610 */
[----:B------:R-:W-:Y:S01]  /*2870*/  UMOV UR18, UR19 ;  /* 0x0000001300127c82 */ /* 0x000fe20008000000 */
[----:B------:R-:W-:Y:S01]  /*2880*/  UMOV UR22, UR23 ;  /* 0x0000001700167c82 */ /* 0x000fe20008000000 */
[----:B------:R-:W-:Y:S02]  /*2890*/  USHF.R.U32.HI UR13, URZ, UR13, UR18 ;  /* 0x0000000dff0d7299 */ /* 0x000fe40008011612 */
[----:B------:R-:W-:Y:S02]  /*28a0*/  USEL UR4, UR37, UR4, !UP0 ;  /* 0x0000000425047287 */ /* 0x000fe4000c000000 */
[----:B------:R-:W-:-:S02]  /*28b0*/  @UP3 USHF.R.U32.HI UR8, URZ, UR11, UR22 ;  /* 0x0000000bff083299 */ /* 0x000fc40008011616 */
[----:B------:R-:W-:Y:S02]  /*28c0*/  UIMAD UR9, UR42, UR7, URZ ;  /* 0x000000072a0972a4 */ /* 0x000fe4000f8e02ff */
[----:B------:R-:W-:Y:S02]  /*28d0*/  USEL UR7, UR38, UR13, !UP2 ;  /* 0x0000000d26077287 */ /* 0x000fe4000d000000 */
[----:B------:R-:W-:Y:S02]  /*28e0*/  UIMAD UR12, UR42, UR8, URZ ;  /* 0x000000082a0c72a4 */ /* 0x000fe4000f8e02ff */
[----:B------:R-:W-:Y:S02]  /*28f0*/  UISETP.GE.AND UP0, UPT, UR4, UR9, UPT ;  /* 0x000000090400728c */ /* 0x000fe4000bf06270 */
[----:B------:R-:W-:Y:S02]  /*2900*/  UIMAD.WIDE.U32 UR16, UR4, UR10, URZ ;  /* 0x0000000a041072a5 */ /* 0x000fe4000f8e00ff */
[----:B------:R-:W-:-:S02]  /*2910*/  UISETP.GE.OR UP0, UPT, UR7, UR12, UP0 ;  /* 0x0000000c0700728c */ /* 0x000fc40008706670 */
        /* <DEDUP_REMOVED lines=19> */
.L_x_41:
[----:B------:R-:W2:Y:S02]  /*2a50*/  LDCU UR4, c[0x0][0xb30] ;  /* 0x00016600ff0477ac */ /* 0x000ea40008000800 */
[----:B--2---:R-:W-:-:S09]  /*2a60*/  UISETP.NE.AND UP0, UPT, UR4, 0x1, UPT ;  /* 0x000000010400788c */ /* 0x004fd2000bf05270 */
[----:B------:R-:W-:Y:S05]  /*2a70*/  BRA.U UP0, `(.L_x_42) ;  /* 0x0000000100447547 */ /* 0x000fea000b800000 */
[----:B------:R-:W2:Y:S01]  /*2a80*/  LDCU.128 UR12, c[0x0][0xb10] ;  /* 0x00016200ff0c77ac */ /* 0x000ea20008000c00 */
[----:B------:R-:W3:Y:S01]  /*2a90*/  LDCU UR16, c[0x0][0xb0c] ;  /* 0x00016180ff1077ac */ /* 0x000ee20008000800 */
[----:B------:R-:W4:Y:S01]  /*2aa0*/  LDCU UR17, c[0x0][0xb20] ;  /* 0x00016400ff1177ac */ /* 0x000f220008000800 */
[----:B--2---:R-:W-:Y:S02]  /*2ab0*/  UIMAD.WIDE.U32 UR10, UR38, UR12, URZ ;  /* 0x0000000c260a72a5 */ /* 0x004fe4000f8e00ff */
[----:B------:R-:W-:Y:S02]  /*2ac0*/  UIMAD.WIDE.U32 UR8, UR37, UR15, URZ ;  /* 0x0000000f250872a5 */ /* 0x000fe4000f8e00ff */
[----:B---3--:R-:W-:Y:S02]  /*2ad0*/  UISETP.NE.AND UP2, UPT, UR16, 0x1, UPT ;  /* 0x000000011000788c */ /* 0x008fe4000bf45270 */
[----:B------:R-:W-:Y:S01]  /*2ae0*/  UISETP.NE.AND UP0, UPT, UR14, 0x1, UPT ;  /* 0x000000010e00788c */ /* 0x000fe2000bf05270 */
[----:B------:R-:W-:-:S02]  /*2af0*/  UMOV UR7, UR11 ;  /* 0x0000000b00077c82 */ /* 0x000fc40008000000 */
[----:B------:R-:W-:Y:S01]  /*2b00*/  UMOV UR4, UR9 ;  /* 0x0000000900047c82 */ /* 0x000fe20008000000 */
[----:B------:R-:W-:Y:S02]  /*2b10*/  USHF.R.U32.HI UR7, URZ, UR13, UR7 ;  /* 0x0000000dff077299 */ /* 0x000fe40008011607 */
[----:B----4-:R-:W-:Y:S02]  /*2b20*/  USHF.R.U32.HI UR4, URZ, UR17, UR4 ;  /* 0x00000011ff047299 */ /* 0x010fe40008011604 */
[----:B------:R-:W-:Y:S02]  /*2b30*/  USEL UR7, UR38, UR7, !UP2 ;  /* 0x0000000726077287 */ /* 0x000fe4000d000000 */
[----:B------:R-:W-:-:S04]  /*2b40*/  USEL UR4, UR37, UR4, !UP0 ;  /* 0x0000000425047287 */ /* 0x000fc8000c000000 */
[----:B------:R-:W-:Y:S02]  /*2b50*/  UIADD3 UR8, UPT, UPT, UR7, -UR4, URZ ;  /* 0x8000000407087290 */ /* 0x000fe4000fffe0ff */
[----:B------:R-:W-:Y:S02]  /*2b60*/  UIADD3 UR4, UPT, UPT, -UR7, UR4, URZ ;  /* 0x0000000407047290 */ /* 0x000fe4000fffe1ff */
[----:B------:R-:W-:Y:S02]  /*2b70*/  UIMAD UR37, UR8, UR14, UR37 ;  /* 0x0000000e082572a4 */ /* 0x000fe4000f8e0225 */
[----:B------:R-:W-:-:S12]  /*2b80*/  UIMAD UR38, UR4, UR16, UR38 ;  /* 0x00000010042672a4 */ /* 0x000fd8000f8e0226 */
.L_x_42:
[----:B------:R-:W-:Y:S01]  /*2b90*/  VIADD R11, R11, 0x1 ;  /* 0x000000010b0b7836 */ /* 0x000fe20000000000 */
[----:B------:R-:W-:Y:S01]  /*2ba0*/  PLOP3.LUT P1, PT, PT, PT, PT, 0x80, 0x8 ;  /* 0x000000000008781c */ /* 0x000fe20003f2f070 */
[----:B------:R-:W-:Y:S02]  /*2bb0*/  UIADD3 UR16, UPT, UPT, UR38, UR61, URZ ;  /* 0x0000003d26107290 */ /* 0x000fe4000fffe0ff */
[----:B------:R-:W-:Y:S01]  /*2bc0*/  UIADD3 UR20, UPT, UPT, UR37, UR62, URZ ;  /* 0x0000003e25147290 */ /* 0x000fe2000fffe0ff */
[----:B------:R-:W-:-:S04]  /*2bd0*/  ISETP.NE.AND P0, PT, R11, 0x2, PT ;  /* 0x000000020b00780c */ /* 0x000fc80003f05270 */
[----:B-1----:R-:W-:Y:S02]  /*2be0*/  SEL R0, RZ, 0x1, P0 ;  /* 0x00000001ff007807 */ /* 0x002fe40000000000 */
[----:B------:R-:W-:Y:S02]  /*2bf0*/  SEL R11, R11, RZ, P0 ;  /* 0x000000ff0b0b7207 */ /* 0x000fe40000000000 */
[----:B------:R-:W-:Y:S01]  /*2c00*/  LOP3.LUT R10, R10, R0, RZ, 0x3c, !PT ;  /* 0x000000000a0a7212 */ /* 0x000fe200078e3cff */
[----:B------:R-:W-:Y:S06]  /*2c10*/  BRA.U UP1, `(.L_x_43) ;  /* 0xfffffff101387547 */ /* 0x000fec000b83ffff */
[----:B------:R-:W-:Y:S01]  /*2c20*/  UIADD3 UR7, UPT, UPT, UR6, 0x88, URZ ;  /* 0x0000008806077890 */ /* 0x000fe2000fffe0ff */
[----:B------:R-:W-:-:S03]  /*2c30*/  SHF.L.U32 R2, R12, 0x1f, RZ ;  /* 0x0000001f0c027819 */ /* 0x000fc600000006ff */
[----:B------:R-:W-:-:S09]  /*2c40*/  ULEA UR4, UR5, UR7, 0x3 ;  /* 0x0000000705047291 */ /* 0x000fd2000f8e18ff */
[----:B------:R-:W1:Y:S02]  /*2c50*/  SYNCS.PHASECHK.TRANS64.TRYWAIT P0, [UR4], R2 ;  /* 0x00000002ff0075a7 */ /* 0x000e640008001104 */
[----:B-1----:R-:W-:Y:S05]  /*2c60*/  @!P0 BRA `(.L_x_44) ;  /* 0x0000005800408947 */ /* 0x002fea0003800000 */
.L_x_131:
[----:B------:R-:W-:-:S04]  /*2c70*/  UIADD3 UR4, UPT, UPT, UR5, 0x1, URZ ;  /* 0x0000000105047890 */ /* 0x000fc8000fffe0ff */
[----:B------:R-:W-:-:S04]  /*2c80*/  UISETP.NE.AND UP0, UPT, UR4, 0x11, UPT ;  /* 0x000000110400788c */ /* 0x000fc8000bf05270 */
[----:B------:R-:W-:Y:S02]  /*2c90*/  USEL UR6, URZ, 0x1, UP0 ;  /* 0x00000001ff067887 */ /* 0x000fe40008000000 */
[----:B------:R-:W-:-:S04]  /*2ca0*/  USEL UR4, UR4, URZ, UP0 ;  /* 0x000000ff04047287 */ /* 0x000fc80008000000 */
[----:B------:R-:W-:Y:S01]  /*2cb0*/  ULEA UR5, UR4, UR7, 0x3 ;  /* 0x0000000704057291 */ /* 0x000fe2000f8e18ff */
[----:B-1----:R-:W-:-:S04]  /*2cc0*/  LOP3.LUT R2, R12, UR6, RZ, 0x3c, !PT ;  /* 0x000000060c027c12 */ /* 0x002fc8000f8e3cff */
[----:B------:R-:W-:-:S04]  /*2cd0*/  SHF.L.U32 R3, R2, 0x1f, RZ ;  /* 0x0000001f02037819 */ /* 0x000fc800000006ff */
[----:B------:R-:W1:Y:S02]  /*2ce0*/  SYNCS.PHASECHK.TRANS64.TRYWAIT P0, [UR5], R3 ;  /* 0x00000003ff0075a7 */ /* 0x000e640008001105 */
[----:B-1----:R-:W-:Y:S05]  /*2cf0*/  @!P0 BRA `(.L_x_45) ;  /* 0x0000005800348947 */ /* 0x002fea0003800000 */
.L_x_133:
[----:B------:R-:W-:-:S04]  /*2d00*/  UIADD3 UR4, UPT, UPT, UR4, 0x1, URZ ;  /* 0x0000000104047890 */ /* 0x000fc8000fffe0ff */
[----:B------:R-:W-:-:S04]  /*2d10*/  UISETP.NE.AND UP0, UPT, UR4, 0x11, UPT ;  /* 0x000000110400788c */ /* 0x000fc8000bf05270 */
[----:B------:R-:W-:Y:S02]  /*2d20*/  USEL UR6, URZ, 0x1, UP0 ;  /* 0x00000001ff067887 */ /* 0x000fe40008000000 */
[----:B------:R-:W-:-:S04]  /*2d30*/  USEL UR4, UR4, URZ, UP0 ;  /* 0x000000ff04047287 */ /* 0x000fc80008000000 */
[----:B------:R-:W-:Y:S01]  /*2d40*/  ULEA UR5, UR4, UR7, 0x3 ;  /* 0x0000000704057291 */ /* 0x000fe2000f8e18ff */
[----:B------:R-:W-:-:S04]  /*2d50*/  LOP3.LUT R2, R2, UR6, RZ, 0x3c, !PT ;  /* 0x0000000602027c12 */ /* 0x000fc8000f8e3cff */
[----:B-1----:R-:W-:-:S04]  /*2d60*/  SHF.L.U32 R3, R2, 0x1f, RZ ;  /* 0x0000001f02037819 */ /* 0x002fc800000006ff */
[----:B------:R-:W1:Y:S02]  /*2d70*/  SYNCS.PHASECHK.TRANS64.TRYWAIT P0, [UR5], R3 ;  /* 0x00000003ff0075a7 */ /* 0x000e640008001105 */
[----:B-1----:R-:W-:Y:S05]  /*2d80*/  @!P0 BRA `(.L_x_46) ;  /* 0x0000005800288947 */ /* 0x002fea0003800000 */
.L_x_135:
        /* <DEDUP_REMOVED lines=9> */
.L_x_137:
        /* <DEDUP_REMOVED lines=9> */
.L_x_139:
        /* <DEDUP_REMOVED lines=9> */
.L_x_141:
        /* <DEDUP_REMOVED lines=9> */
.L_x_143:
        /* <DEDUP_REMOVED lines=9> */
.L_x_145:
        /* <DEDUP_REMOVED lines=9> */
.L_x_147:
        /* <DEDUP_REMOVED lines=9> */
.L_x_149:
        /* <DEDUP_REMOVED lines=9> */
.L_x_151:
        /* <DEDUP_REMOVED lines=9> */
.L_x_153:
        /* <DEDUP_REMOVED lines=9> */
.L_x_155:
        /* <DEDUP_REMOVED lines=9> */
.L_x_157:
        /* <DEDUP_REMOVED lines=9> */
.L_x_159:
        /* <DEDUP_REMOVED lines=9> */
.L_x_161:
[----:B------:R-:W-:-:S04]  /*34e0*/  UIADD3 UR4, UPT, UPT, UR4, 0x1, URZ ;  /* 0x0000000104047890 */ /* 0x000fc8000fffe0ff */
[----:B------:R-:W-:-:S04]  /*34f0*/  UISETP.NE.AND UP0, UPT, UR4, 0x11, UPT ;  /* 0x000000110400788c */ /* 0x000fc8000bf05270 */
[----:B------:R-:W-:Y:S02]  /*3500*/  USEL UR5, URZ, 0x1, UP0 ;  /* 0x00000001ff057887 */ /* 0x000fe40008000000 */
[----:B------:R-:W-:-:S04]  /*3510*/  USEL UR4, UR4, URZ, UP0 ;  /* 0x000000ff04047287 */ /* 0x000fc80008000000 */
[----:B------:R-:W-:Y:S01]  /*3520*/  ULEA UR4, UR4, UR7, 0x3 ;  /* 0x0000000704047291 */ /* 0x000fe2000f8e18ff */
[----:B------:R-:W-:-:S04]  /*3530*/  LOP3.LUT R2, R2, UR5, RZ, 0x3c, !PT ;  /* 0x0000000502027c12 */ /* 0x000fc8000f8e3cff */
[----:B------:R-:W-:Y:S01]  /*3540*/  SHF.L.U32 R2, R2, 0x1f, RZ ;  /* 0x0000001f02027819 */ /* 0x000fe200000006ff */
[----:B-1----:R-:W-:-:S07]  /*3550*/  IMAD.U32 R0, RZ, RZ, UR4 ;  /* 0x00000004ff007e24 */ /* 0x002fce000f8e00ff */
.L_x_60:
[----:B-1----:R1:W2:Y:S02]  /*3560*/  SYNCS.PHASECHK.TRANS64.TRYWAIT P0, [R0+URZ], R2 ;  /* 0x00000002000075a7 */ /* 0x0022a400080011ff */
[----:B--2---:R-:W-:Y:S05]  /*3570*/  @!P0 NANOSLEEP.SYNCS 0x989680 ;  /* 0x009896800000895d */ /* 0x004fea0003900000 */
[----:B------:R-:W2:Y:S02]  /*3580*/  @!P0 SYNCS.PHASECHK.TRANS64 P0, [R0+URZ], R2 ;  /* 0x00000002000085a7 */ /* 0x000ea400080010ff */
[----:B--2---:R-:W-:Y:S05]  /*3590*/  @P0 EXIT ;  /* 0x000000000000094d */ /* 0x004fea0003800000 */
[----:B------:R-:W-:Y:S05]  /*35a0*/  BRA `(.L_x_60) ;  /* 0xfffffffc00ec7947 */ /* 0x000fea000383ffff */
.L_x_23:
[----:B------:R-:W-:-:S04]  /*35b0*/  UISETP.NE.AND UP0, UPT, UR45, URZ, UPT ;  /* 0x000000ff2d00728c */ /* 0x000fc8000bf05270 */
[----:B------:R-:W-:-:S09]  /*35c0*/  UISETP.NE.OR UP0, UPT, UR17, 0x1, UP0 ;  /* 0x000000011100788c */ /* 0x000fd20008705670 */
[----:B------:R-:W-:Y:S05]  /*35d0*/  BRA.U UP0, `(.L_x_61) ;  /* 0x0000000500487547 */ /* 0x000fea000b800000 */
[----:B------:R-:W-:Y:S01]  /*35e0*/  ISETP.GE.U32.AND P2, PT, R0, 0x10, PT ;  /* 0x000000100000780c */ /* 0x000fe20003f46070 */
[----:B------:R-:W-:Y:S01]  /*35f0*/  IMAD.MOV.U32 R12, RZ, RZ, 0x1 ;  /* 0x00000001ff0c7424 */ /* 0x000fe200078e00ff */
[----:B------:R-:W-:Y:S02]  /*3600*/  CS2R R10, SRZ ;  /* 0x00000000000a7805 */ /* 0x000fe4000001ff00 */
[----:B------:R-:W-:Y:S01]  /*3610*/  CS2R R8, SRZ ;  /* 0x0000000000087805 */ /* 0x000fe2000001ff00 */
[----:B------:R-:W-:Y:S01]  /*3620*/  UMOV UR6, 0x400 ;  /* 0x0000040000067882 */ /* 0x000fe20000000000 */
[----:B------:R-:W-:Y:S01]  /*3630*/  UMOV UR5, URZ ;  /* 0x000000ff00057c82 */ /* 0x000fe20008000000 */
[----:B------:R-:W-:-:S12]  /*3640*/  ULEA UR6, UR45, UR6, 0x18 ;  /* 0x000000062d067291 */ /* 0x000fd8000f8ec0ff */
.L_x_65:
[----:B------:R-:W-:Y:S02]  /*3650*/  LEA R2, R8, UR6, 0x3 ;  /* 0x0000000608027c11 */ /* 0x000fe4000f8e18ff */
[----:B------:R-:W-:-:S03]  /*3660*/  SHF.L.U32 R4, R9, 0x1f, RZ ;  /* 0x0000001f09047819 */ /* 0x000fc600000006ff */
[----:B------:R-:W-:Y:S01]  /*3670*/  VIADD R5, R2, 0x1b0 ;  /* 0x000001b002057836 */ /* 0x000fe20000000000 */
[----:B------:R-:W1:Y:S02]  /*3680*/  SYNCS.PHASECHK.TRANS64.TRYWAIT P0, [R2+URZ+0x1a0], R4 ;  /* 0x0001a004020075a7 */ /* 0x000e6400080011ff */
[----:B-1----:R-:W-:Y:S05]  /*3690*/  @!P0 BRA `(.L_x_62) ;  /* 0x0000005400348947 */ /* 0x002fea0003800000 */
.L_x_162:
[----:B------:R-:W-:Y:S01]  /*36a0*/  ULEA UR4, UR5, UR6, 0x3 ;  /* 0x0000000605047291 */ /* 0x000fe2000f8e18ff */
[----:B-1----:R-:W-:Y:S01]  /*36b0*/  PRMT R2, RZ, 0x654, R5 ;  /* 0x00000654ff027816 */ /* 0x002fe20000000005 */
[----:B------:R-:W-:Y:S01]  /*36c0*/  @!P2 IMAD.MOV.U32 R4, RZ, RZ, 0x10 ;  /* 0x00000010ff04a424 */ /* 0x000fe200078e00ff */
[----:B------:R-:W-:Y:S01]  /*36d0*/  SHF.L.U32 R5, R12, 0x1f, RZ ;  /* 0x0000001f0c057819 */ /* 0x000fe200000006ff */
[----:B------:R-:W-:Y:S01]  /*36e0*/  UIADD3 UR7, UPT, UPT, UR4, 0x140, URZ ;  /* 0x0000014004077890 */ /* 0x000fe2000fffe0ff */
[----:B------:R1:W-:Y:S05]  /*36f0*/  SYNCS.ARRIVE.TRANS64.RED.A1T0 RZ, [R2+URZ], RZ ;  /* 0x000000ff02ff79a7 */ /* 0x0003ea00081004ff */
[----:B------:R-:W-:Y:S01]  /*3700*/  IMAD.U32 R6, RZ, RZ, UR7 ;  /* 0x00000007ff067e24 */ /* 0x000fe2000f8e00ff */
[----:B------:R-:W2:Y:S04]  /*3710*/  SYNCS.PHASECHK.TRANS64.TRYWAIT P0, [UR4+0x150], R5 ;  /* 0x00015005ff0075a7 */ /* 0x000ea80008001104 */
[----:B------:R-:W-:Y:S01]  /*3720*/  PRMT R6, R0, 0x654, R6 ;  /* 0x0000065400067816 */ /* 0x000fe20000000006 */
[----:B-12---:R-:W-:Y:S06]  /*3730*/  @!P0 BRA `(.L_x_63) ;  /* 0x0000005400208947 */ /* 0x006fec0003800000 */
.L_x_164:
[----:B------:R-:W-:Y:S01]  /*3740*/  ULEA UR8, UR5, UR6, 0x4 ;  /* 0x0000000605087291 */ /* 0x000fe2000f8e20ff */
[----:B------:R-:W-:Y:S01]  /*3750*/  SEL R3, R6, R3, !P2 ;  /* 0x0000000306037207 */ /* 0x000fe20005000000 */
[----:B------:R-:W-:Y:S01]  /*3760*/  UIADD3 UR9, UPT, UPT, UR4, 0x140, URZ ;  /* 0x0000014004097890 */ /* 0x000fe2000fffe0ff */
[----:B-1----:R-:W-:Y:S01]  /*3770*/  LEA R2, R11, UR6, 0x3 ;  /* 0x000000060b027c11 */ /* 0x002fe2000f8e18ff */
[----:B------:R-:W-:Y:S01]  /*3780*/  UIADD3 UR8, UPT, UPT, UR8, 0x1d0, URZ ;  /* 0x000001d008087890 */ /* 0x000fe2000fffe0ff */
[----:B------:R1:W-:Y:S01]  /*3790*/  @!P2 SYNCS.ARRIVE.TRANS64.RED RZ, [R3+URZ], R4 ;  /* 0x0000000403ffa9a7 */ /* 0x0003e200080004ff */
[----:B------:R-:W-:Y:S01]  /*37a0*/  UIADD3 UR4, UPT, UPT, UR5, 0x1, URZ ;  /* 0x0000000105047890 */ /* 0x000fe2000fffe0ff */
[----:B------:R-:W-:-:S03]  /*37b0*/  VIADD R8, R8, 0x1 ;  /* 0x0000000108087836 */ /* 0x000fc60000000000 */
[----:B------:R-:W-:Y:S02]  /*37c0*/  UISETP.NE.AND UP0, UPT, UR4, 0x2, UPT ;  /* 0x000000020400788c */ /* 0x000fe4000bf05270 */
[----:B------:R-:W-:Y:S01]  /*37d0*/  ISETP.NE.AND P0, PT, R8, 0x2, PT ;  /* 0x000000020800780c */ /* 0x000fe20003f05270 */
[----:B------:R-:W-:Y:S06]  /*37e0*/  UGETNEXTWORKID.BROADCAST [UR8], [UR9] ;  /* 0x00000000080073ca */ /* 0x000fec0008000100 */
[----:B------:R-:W-:Y:S02]  /*37f0*/  USEL UR7, URZ, 0x1, UP0 ;  /* 0x00000001ff077887 */ /* 0x000fe40008000000 */
[----:B------:R-:W-:-:S04]  /*3800*/  USEL UR5, UR4, URZ, UP0 ;  /* 0x000000ff04057287 */ /* 0x000fc80008000000 */
[----:B------:R-:W-:Y:S02]  /*3810*/  LOP3.LUT R12, R12, UR7, RZ, 0x3c, !PT ;  /* 0x000000070c0c7c12 */ /* 0x000fe4000f8e3cff */
[----:B-1----:R-:W-:-:S04]  /*3820*/  SHF.L.U32 R4, R10, 0x1f, RZ ;  /* 0x0000001f0a047819 */ /* 0x002fc800000006ff */
[----:B------:R-:W1:Y:S02]  /*3830*/  SYNCS.PHASECHK.TRANS64.TRYWAIT P1, [R2+URZ+0x140], R4 ;  /* 0x00014004020075a7 */ /* 0x000e6400080211ff */
[----:B-1----:R-:W-:Y:S05]  /*3840*/  @!P1 BRA `(.L_x_64) ;  /* 0x0000005000f49947 */ /* 0x002fea0003800000 */
.L_x_165:
[C---:B-1----:R-:W-:Y:S01]  /*3850*/  LEA R4, R11.reuse, UR6, 0x4 ;  /* 0x000000060b047c11 */ /* 0x042fe2000f8e20ff */
[----:B------:R-:W-:Y:S01]  /*3860*/  VIADD R2, R2, 0x150 ;  /* 0x0000015002027836 */ /* 0x000fe20000000000 */
[----:B------:R-:W-:Y:S01]  /*3870*/  SEL R8, R8, RZ, P0 ;  /* 0x000000ff08087207 */ /* 0x000fe20000000000 */
[----:B------:R-:W-:-:S03]  /*3880*/  VIADD R11, R11, 0x1 ;  /* 0x000000010b0b7836 */ /* 0x000fc60000000000 */
[----:B------:R-:W1:Y:S01]  /*3890*/  LDS.128 R4, [R4+0x1d0] ;  /* 0x0001d00004047984 */ /* 0x000e620000000c00 */
[----:B------:R-:W-:Y:S02]  /*38a0*/  PRMT R2, RZ, 0x654, R2 ;  /* 0x00000654ff027816 */ /* 0x000fe40000000002 */
[C---:B------:R-:W-:Y:S01]  /*38b0*/  ISETP.NE.AND P1, PT, R11.reuse, 0x2, PT ;  /* 0x000000020b00780c */ /* 0x040fe20003f25270 */
[----:B------:R-:W-:Y:S01]  /*38c0*/  @!PT LDS RZ, [RZ] ;  /* 0x00000000fffff984 */ /* 0x000fe20000000800 */
[----:B------:R-:W-:Y:S01]  /*38d0*/  @!PT LDS RZ, [RZ] ;  /* 0x00000000fffff984 */ /* 0x000fe20000000800 */
[----:B------:R-:W-:Y:S01]  /*38e0*/  @!PT LDS RZ, [RZ] ;  /* 0x00000000fffff984 */ /* 0x000fe20000000800 */
[----:B------:R-:W-:Y:S01]  /*38f0*/  @!PT LDS RZ, [RZ] ;  /* 0x00000000fffff984 */ /* 0x000fe20000000800 */
[----:B------:R2:W-:Y:S06]  /*3900*/  MEMBAR.ALL.CTA ;  /* 0x0000000000007992 */ /* 0x0005ec0000008000 */
[----:B--2---:R-:W2:Y:S01]  /*3910*/  FENCE.VIEW.ASYNC.S ;  /* 0x00000000000073c6 */ /* 0x004ea20000000000 */
[----:B------:R-:W-:Y:S01]  /*3920*/  SEL R11, R11, RZ, P1 ;  /* 0x000000ff0b0b7207 */ /* 0x000fe20000800000 */
[----:B--2---:R2:W-:Y:S01]  /*3930*/  SYNCS.ARRIVE.TRANS64.RED.A1T0 RZ, [R2+URZ], RZ ;  /* 0x000000ff02ff79a7 */ /* 0x0045e200081004ff */
[----:B-1----:R-:W-:-:S02]  /*3940*/  LOP3.LUT P3, RZ, R6, 0x1, RZ, 0xc0, !PT ;  /* 0x0000000106ff7812 */ /* 0x002fc4000786c0ff */
[----:B------:R-:W-:-:S04]  /*3950*/  SEL R4, RZ, 0x1, P1 ;  /* 0x00000001ff047807 */ /* 0x000fc80000800000 */
[----:B------:R-:W-:Y:S02]  /*3960*/  LOP3.LUT R10, R10, R4, RZ, 0x3c, !PT ;  /* 0x000000040a0a7212 */ /* 0x000fe400078e3cff */
[----:B--2---:R-:W-:-:S04]  /*3970*/  SEL R2, RZ, 0x1, P0 ;  /* 0x00000001ff027807 */ /* 0x004fc80000000000 */
[----:B------:R-:W-:Y:S01]  /*3980*/  LOP3.LUT R9, R9, R2, RZ, 0x3c, !PT ;  /* 0x0000000209097212 */ /* 0x000fe200078e3cff */
[----:B------:R-:W-:Y:S06]  /*3990*/  @P3 BRA `(.L_x_65) ;  /* 0xfffffffc002c3947 */ /* 0x000fec000383ffff */
[----:B------:R-:W-:Y:S01]  /*39a0*/  ULEA UR4, UR5, UR6, 0x3 ;  /* 0x0000000605047291 */ /* 0x000fe2000f8e18ff */
[----:B------:R-:W-:-:S08]  /*39b0*/  SHF.L.U32 R2, R12, 0x1f, RZ ;  /* 0x0000001f0c027819 */ /* 0x000fd000000006ff */
[----:B------:R-:W1:Y:S02]  /*39c0*/  SYNCS.PHASECHK.TRANS64 P0, [UR4+0x150], R2 ;  /* 0x00015002ff0075a7 */ /* 0x000e640008001004 */
[----:B-1----:R-:W-:Y:S05]  /*39d0*/  @P0 BRA `(.L_x_66) ;  /* 0x0000000000080947 */ /* 0x002fea0003800000 */
[----:B------:R-:W1:Y:S02]  /*39e0*/  SYNCS.PHASECHK.TRANS64.TRYWAIT P0, [UR4+0x150], R2 ;  /* 0x00015002ff0075a7 */ /* 0x000e640008001104 */
[----:B-1----:R-:W-:Y:S05]  /*39f0*/  @!P0 BRA `(.L_x_67) ;  /* 0x00000050009c8947 */ /* 0x002fea0003800000 */
.L_x_66:
[----:B------:R-:W-:-:S04]  /*3a00*/  UIADD3 UR7, UPT, UPT, UR5, 0x1, URZ ;  /* 0x0000000105077890 */ /* 0x000fc8000fffe0ff */
[----:B------:R-:W-:-:S04]  /*3a10*/  UISETP.NE.AND UP0, UPT, UR7, 0x2, UPT ;  /* 0x000000020700788c */ /* 0x000fc8000bf05270 */
[----:B------:R-:W-:Y:S02]  /*3a20*/  USEL UR8, URZ, 0x1, UP0 ;  /* 0x00000001ff087887 */ /* 0x000fe40008000000 */
[----:B------:R-:W-:-:S04]  /*3a30*/  USEL UR7, UR7, URZ, UP0 ;  /* 0x000000ff07077287 */ /* 0x000fc80008000000 */
[----:B------:R-:W-:Y:S01]  /*3a40*/  ULEA UR7, UR7, UR6, 0x3 ;  /* 0x0000000607077291 */ /* 0x000fe2000f8e18ff */
[----:B-1----:R-:W-:-:S04]  /*3a50*/  LOP3.LUT R2, R12, UR8, RZ, 0x3c, !PT ;  /* 0x000000080c027c12 */ /* 0x002fc8000f8e3cff */
[----:B------:R-:W-:-:S04]  /*3a60*/  SHF.L.U32 R0, R2, 0x1f, RZ ;  /* 0x0000001f02007819 */ /* 0x000fc800000006ff */
[----:B------:R-:W1:Y:S02]  /*3a70*/  SYNCS.PHASECHK.TRANS64 P0, [UR7+0x150], R0 ;  /* 0x00015000ff0075a7 */ /* 0x000e640008001007 */
[----:B-1----:R-:W-:Y:S05]  /*3a80*/  @P0 EXIT ;  /* 0x000000000000094d */ /* 0x002fea0003800000 */
[----:B------:R-:W-:Y:S02]  /*3a90*/  SHF.L.U32 R2, R2, 0x1f, RZ ;  /* 0x0000001f02027819 */ /* 0x000fe400000006ff */
[----:B------:R-:W-:-:S07]  /*3aa0*/  MOV R0, UR7 ;  /* 0x0000000700007c02 */ /* 0x000fce0008000f00 */
.L_x_68:
[----:B-1----:R1:W2:Y:S02]  /*3ab0*/  SYNCS.PHASECHK.TRANS64.TRYWAIT P0, [R0+URZ+0x150], R2 ;  /* 0x00015002000075a7 */ /* 0x0022a400080011ff */
[----:B--2---:R-:W-:Y:S05]  /*3ac0*/  @!P0 NANOSLEEP.SYNCS 0x989680 ;  /* 0x009896800000895d */ /* 0x004fea0003900000 */
[----:B------:R-:W2:Y:S02]  /*3ad0*/  @!P0 SYNCS.PHASECHK.TRANS64 P0, [R0+URZ+0x150], R2 ;  /* 0x00015002000085a7 */ /* 0x000ea400080010ff */
[----:B--2---:R-:W-:Y:S05]  /*3ae0*/  @P0 EXIT ;  /* 0x000000000000094d */ /* 0x004fea0003800000 */
[----:B------:R-:W-:Y:S05]  /*3af0*/  BRA `(.L_x_68) ;  /* 0xfffffffc00ec7947 */ /* 0x000fea000383ffff */
.L_x_61:
[----:B------:R-:W-:Y:S05]  /*3b00*/  BRA.U UP4, `(.L_x_69) ;  /* 0x0000000d049c7547 */ /* 0x000fea000b800000 */
[----:B------:R-:W-:Y:S01]  /*3b10*/  UMOV UR4, 0x40 ;  /* 0x0000004000047882 */ /* 0x000fe20000000000 */
[----:B------:R-:W-:Y:S01]  /*3b20*/  NOP ;  /* 0x0000000000007918 */ /* 0x000fe20000000000 */
[----:B------:R-:W-:Y:S01]  /*3b30*/  ULEA UR5, UR45, UR4, 0x18 ;  /* 0x000000042d057291 */ /* 0x000fe2000f8ec0ff */
[----:B------:R-:W-:Y:S02]  /*3b40*/  UMOV UR6, 0x400 ;  /* 0x0000040000067882 */ /* 0x000fe40000000000 */
[----:B------:R-:W-:-:S06]  /*3b50*/  ULEA UR6, UR45, UR6, 0x18 ;  /* 0x000000062d067291 */ /* 0x000fcc000f8ec0ff */
[----:B------:R-:W1:Y:S02]  /*3b60*/  LDS.U8 R0, [UR5+0x1c] ;  /* 0x00001c05ff007984 */ /* 0x000e640008000000 */
[----:B-1----:R-:W-:-:S13]  /*3b70*/  ISETP.NE.AND P0, PT, R0, RZ, PT ;  /* 0x000000ff0000720c */ /* 0x002fda0003f05270 */
[----:B------:R-:W-:Y:S05]  /*3b80*/  @P0 BRA `(.L_x_70) ;  /* 0x0000000000580947 */ /* 0x000fea0003800000 */
[----:B------:R-:W-:-:S13]  /*3b90*/  ELECT P0, URZ, PT ;  /* 0x0000000000ff782f */ /* 0x000fda0003800000 */
[----:B------:R-:W-:Y:S05]  /*3ba0*/  @!P0 BRA `(.L_x_71) ;  /* 0x0000000000608947 */ /* 0x000fea0003800000 */
[----:B------:R-:W-:Y:S01]  /*3bb0*/  UMOV UR4, 0x10 ;  /* 0x0000001000047882 */ /* 0x000fe20000000000 */
[----:B------:R-:W-:Y:S01]  /*3bc0*/  HFMA2 R0, -RZ, RZ, 0, 5.9604644775390625e-08 ;  /* 0x00000001ff007431 */ /* 0x000fe200000001ff */
[----:B------:R-:W-:-:S03]  /*3bd0*/  MOV R3, 0xffff ;  /* 0x0000ffff00037802 */ /* 0x000fc60000000f00 */
[----:B------:R-:W-:Y:S04]  /*3be0*/  DEPBAR.LE SB1, 0x36 ;  /* 0x00009d800000791a */ /* 0x000fe80000000000 */
[----:B------:R-:W1:Y:S02]  /*3bf0*/  UTCATOMSWS.FIND_AND_SET.ALIGN UP0, UR4, UR4 ;  /* 0x00000004000475e3 */ /* 0x000e640008000800 */
[----:B-1----:R-:W-:Y:S01]  /*3c00*/  MOV R4, UR4 ;  /* 0x0000000400047c02 */ /* 0x002fe20008000f00 */
[----:B------:R-:W-:Y:S06]  /*3c10*/  BRA.U UP0, `(.L_x_72) ;  /* 0x0000000100187547 */ /* 0x000fec000b800000 */
.L_x_73:
[----:B------:R-:W-:Y:S05]  /*3c20*/  NANOSLEEP 0x64 ;  /* 0x000000640000795d */ /* 0x000fea0003800000 */
[----:B------:R-:W-:-:S05]  /*3c30*/  UMOV UR4, 0x10 ;  /* 0x0000001000047882 */ /* 0x000fca0000000000 */
[----:B------:R-:W-:Y:S04]  /*3c40*/  DEPBAR.LE SB1, 0x36 ;  /* 0x00009d800000791a */ /* 0x000fe80000000000 */
[----:B------:R-:W1:Y:S02]  /*3c50*/  UTCATOMSWS.FIND_AND_SET.ALIGN UP0, UR4, UR4 ;  /* 0x00000004000475e3 */ /* 0x000e640008000800 */
[----:B-1----:R-:W-:Y:S01]  /*3c60*/  MOV R4, UR4 ;  /* 0x0000000400047c02 */ /* 0x002fe20008000f00 */
[----:B------:R-:W-:Y:S05]  /*3c70*/  BRA.U !UP0, `(.L_x_73) ;  /* 0xfffffffd08e87547 */ /* 0x000fea000b83ffff */
.L_x_72:
[-C--:B------:R-:W-:Y:S02]  /*3c80*/  SHF.L.U32 R3, R3, R4.reuse, RZ ;  /* 0x0000000403037219 */ /* 0x080fe400000006ff */
[----:B------:R-:W-:Y:S01]  /*3c90*/  SHF.L.U32 R0, R0, R4, RZ ;  /* 0x0000000400007219 */ /* 0x000fe200000006ff */
[----:B------:R-:W-:Y:S02]  /*3ca0*/  IMAD.SHL.U32 R4, R4, 0x20, RZ ;  /* 0x0000002004047824 */ /* 0x000fe400078e00ff */
[----:B------:R1:W-:Y:S04]  /*3cb0*/  ATOMS.OR RZ, [UR5+0x14], R3 ;  /* 0x00001403ffff798c */ /* 0x0003e8000b000005 */
[----:B------:R1:W-:Y:S04]  /*3cc0*/  ATOMS.OR RZ, [UR5+0x18], R0 ;  /* 0x00001800ffff798c */ /* 0x0003e8000b000005 */
[----:B------:R1:W-:Y:S01]  /*3cd0*/  STS [UR6+0x1f0], R4 ;  /* 0x0001f004ff007988 */ /* 0x0003e20008000806 */
[----:B------:R-:W-:Y:S05]  /*3ce0*/  BRA `(.L_x_71) ;  /* 0x0000000000107947 */ /* 0x000fea0003800000 */
.L_x_70:
[----:B------:R-:W-:Y:S02]  /*3cf0*/  MOV R0, 0xffffffff ;  /* 0xffffffff00007802 */ /* 0x000fe40000000f00 */
[----:B------:R-:W-:-:S03]  /*3d00*/  MOV R4, 0x3d30 ;  /* 0x00003d3000047802 */ /* 0x000fc60000000f00 */
[----:B------:R1:W-:Y:S04]  /*3d10*/  STS [UR6+0x1f0], R0 ;  /* 0x0001f000ff007988 */ /* 0x0003e80008000806 */
[----:B-1---5:R-:W-:Y:S05]  /*3d20*/  CALL.REL.NOINC `($__internal_1_$__cuda_sm10x_tcgen05_guardrail_trap_phase_invalid_during_alloc) ;  /* 0x00000054005c7944 */ /* 0x022fea0003c00000 */
.L_x_71:
[----:B------:R-:W-:Y:S05]  /*3d30*/  WARPSYNC.ALL ;  /* 0x0000000000007948 */ /* 0x000fea0003800000 */
[----:B------:R-:W2:Y:S01]  /*3d40*/  S2UR UR4, SR_CgaCtaId ;  /* 0x00000000000479c3 */ /* 0x000ea20000008800 */
[----:B------:R-:W-:Y:S01]  /*3d50*/  UMOV UR17, 0x400 ;  /* 0x0000040000117882 */ /* 0x000fe20000000000 */
[----:B------:R-:W-:-:S06]  /*3d60*/  NOP ;  /* 0x0000000000007918 */ /* 0x000fcc0000000000 */
[----:B------:R-:W-:Y:S06]  /*3d70*/  BAR.ARV 0x6, 0xa0 ;  /* 0x0182800000007b1d */ /* 0x000fec0000002000 */
[----:B------:R-:W3:Y:S01]  /*3d80*/  LDCU UR5, c[0x0][0x38c] ;  /* 0x00007180ff0577ac */ /* 0x000ee20008000800 */
[----:B------:R-:W-:Y:S01]  /*3d90*/  LOP3.LUT R2, R2, 0xffff, RZ, 0xc0, !PT ;  /* 0x0000ffff02027812 */ /* 0x000fe200078ec0ff */
[----:B------:R-:W-:Y:S01]  /*3da0*/  IMAD.MOV.U32 R11, RZ, RZ, 0x1 ;  /* 0x00000001ff0b7424 */ /* 0x000fe200078e00ff */
[----:B------:R-:W-:Y:S01]  /*3db0*/  CS2R R8, SRZ ;  /* 0x0000000000087805 */ /* 0x000fe2000001ff00 */
[----:B------:R-:W4:Y:S01]  /*3dc0*/  LDCU UR8, c[0x0][0x38c] ;  /* 0x00007180ff0877ac */ /* 0x000f220008000800 */
[----:B------:R-:W-:Y:S01]  /*3dd0*/  R2UR UR19, R2 ;  /* 0x00000000021372ca */ /* 0x000fe200000e0000 */
[----:B------:R-:W-:Y:S01]  /*3de0*/  IMAD.MOV.U32 R10, RZ, RZ, RZ ;  /* 0x000000ffff0a7224 */ /* 0x000fe200078e00ff */
[----:B------:R-:W-:Y:S01]  /*3df0*/  UMOV UR22, URZ ;  /* 0x000000ff00167c82 */ /* 0x000fe20008000000 */
[----:B------:R-:W-:Y:S01]  /*3e00*/  UMOV UR14, URZ ;  /* 0x000000ff000e7c82 */ /* 0x000fe20008000000 */
[----:B--2---:R-:W-:Y:S01]  /*3e10*/  ULEA UR17, UR4, UR17, 0x18 ;  /* 0x0000001104117291 */ /* 0x004fe2000f8ec0ff */
[----:B------:R-:W-:Y:S01]  /*3e20*/  UMOV UR26, 0x0 ;  /* 0x00000000001a7882 */ /* 0x000fe20000000000 */
[----:B------:R-:W-:-:S02]  /*3e30*/  UMOV UR27, 0x42004a0 ;  /* 0x042004a0001b7882 */ /* 0x000fc40000000000 */
[----:B------:R-:W-:Y:S02]  /*3e40*/  UIADD3 UR6, UPT, UPT, UR17, 0x4400, URZ ;  /* 0x0000440011067890 */ /* 0x000fe4000fffe0ff */
[----:B------:R-:W-:Y:S02]  /*3e50*/  UIADD3 UR7, UPT, UPT, UR17, 0x15400, URZ ;  /* 0x0001540011077890 */ /* 0x000fe4000fffe0ff */
[----:B---3--:R-:W-:Y:S01]  /*3e60*/  UIADD3 UR5, UPT, UPT, UR5, 0x3f, URZ ;  /* 0x0000003f05057890 */ /* 0x008fe2000fffe0ff */
[----:B-1----:R-:W1:Y:S01]  /*3e70*/  LDS R0, [UR17+0x1f0] ;  /* 0x0001f011ff007984 */ /* 0x002e620008000800 */
[----:B------:R-:W-:Y:S02]  /*3e80*/  USHF.R.U32.HI UR6, URZ, 0x4, UR6 ;  /* 0x00000004ff067899 */ /* 0x000fe40008011606 */
[----:B------:R-:W-:Y:S02]  /*3e90*/  USHF.R.S32.HI UR4, URZ, 0x1f, UR5 ;  /* 0x0000001fff047899 */ /* 0x000fe40008011405 */
[----:B------:R-:W-:-:S02]  /*3ea0*/  ULOP3.LUT UR6, UR6, 0x3fff, URZ, 0xc0, !UPT ;  /* 0x00003fff06067892 */ /* 0x000fc4000f8ec0ff */
[----:B------:R-:W-:Y:S02]  /*3eb0*/  ULEA.HI UR4, UR4, UR5, URZ, 0x6 ;  /* 0x0000000504047291 */ /* 0x000fe4000f8f30ff */
[----:B------:R-:W-:Y:S02]  /*3ec0*/  USHF.R.U32.HI UR5, URZ, 0x4, UR7 ;  /* 0x00000004ff057899 */ /* 0x000fe40008011607 */
[----:B------:R-:W-:Y:S02]  /*3ed0*/  USHF.R.S32.HI UR28, URZ, 0x6, UR4 ;  /* 0x00000006ff1c7899 */ /* 0x000fe40008011404 */
[----:B------:R-:W-:Y:S02]  /*3ee0*/  ULOP3.LUT UR5, UR5, 0x3fff, URZ, 0xc0, !UPT ;  /* 0x00003fff05057892 */ /* 0x000fe4000f8ec0ff */
[----:B------:R-:W-:Y:S02]  /*3ef0*/  UISETP.LT.AND UP0, UPT, UR28, 0x1, UPT ;  /* 0x000000011c00788c */ /* 0x000fe4000bf01270 */
[----:B------:R-:W-:-:S02]  /*3f00*/  ULOP3.LUT UR20, UR6, 0x10000, URZ, 0xfc, !UPT ;  /* 0x0001000006147892 */ /* 0x000fc4000f8efcff */
[----:B------:R-:W-:Y:S02]  /*3f10*/  USEL UR29, UR28, 0x1, !UP0 ;  /* 0x000000011c1d7887 */ /* 0x000fe4000c000000 */
[----:B------:R-:W-:Y:S02]  /*3f20*/  ULOP3.LUT UR21, UR5, 0x10000, URZ, 0xfc, !UPT ;  /* 0x0001000005157892 */ /* 0x000fe4000f8efcff */
[----:B------:R-:W-:Y:S02]  /*3f30*/  UIADD3 UR29, UPT, UPT, -UR29, URZ, URZ ;  /* 0x000000ff1d1d7290 */ /* 0x000fe4000fffe1ff */
[----:B----4-:R-:W-:Y:S01]  /*3f40*/  UISETP.GE.AND UP4, UPT, UR8, 0x1, UPT ;  /* 0x000000010800788c */ /* 0x010fe2000bf86270 */
[----:B------:R-:W-:Y:S01]  /*3f50*/  UMOV UR24, 0x0 ;  /* 0x0000000000187882 */ /* 0x000fe20000000000 */
[----:B------:R-:W-:Y:S01]  /*3f60*/  UMOV UR25, 0x42004a0 ;  /* 0x042004a000197882 */ /* 0x000fe20000000000 */
[----:B-1----:R-:W-:-:S15]  /*3f70*/  R2UR UR30, R0 ;  /* 0x00000000001e72ca */ /* 0x002fde00000e0000 */
.L_x_80:
[----:B------:R-:W-:Y:S02]  /*3f80*/  LEA R0, R10, UR17, 0x3 ;  /* 0x000000110a007c11 */ /* 0x000fe4000f8e18ff */
[----:B------:R-:W-:Y:S02]  /*3f90*/  SHF.L.U32 R2, R9, 0x1f, RZ ;  /* 0x0000001f09027819 */ /* 0x000fe400000006ff */
[----:B------:R-:W-:Y:S01]  /*3fa0*/  PLOP3.LUT P0, PT, PT, PT, UP4, 0x80, 0x8 ;  /* 0x000000000008781c */ /* 0x000fe20003f0f048 */
[----:B------:R-:W-:Y:S01]  /*3fb0*/  VIADD R3, R0, 0x150 ;  /* 0x0000015000037836 */ /* 0x000fe20000000000 */
[----:B-1----:R-:W1:Y:S02]  /*3fc0*/  SYNCS.PHASECHK.TRANS64.TRYWAIT P1, [R0+URZ+0x140], R2 ;  /* 0x00014002000075a7 */ /* 0x002e6400080211ff */
[----:B-1-3--:R-:W-:Y:S09]  /*3fd0*/  @!P1 BRA `(.L_x_74) ;  /* 0x0000004c003c9947 */ /* 0x00aff20003800000 */
.L_x_167:
[----:B------:R-:W-:Y:S01]  /*3fe0*/  LEA R4, R10, UR17, 0x4 ;  /* 0x000000110a047c11 */ /* 0x000fe2000f8e20ff */
[----:B------:R-:W-:Y:S01]  /*3ff0*/  @UP4 ULEA UR4, UR14, UR17, 0x3 ;  /* 0x000000110e044291 */ /* 0x000fe2000f8e18ff */
[----:B------:R-:W-:Y:S01]  /*4000*/  PLOP3.LUT P2, PT, PT, PT, PT, 0x80, 0x8 ;  /* 0x000000000008781c */ /* 0x000fe20003f4f070 */
[----:B------:R-:W-:Y:S01]  /*4010*/  ULEA UR23, UR22, UR17, 0x3 ;  /* 0x0000001116177291 */ /* 0x000fe2000f8e18ff */
[----:B------:R-:W-:Y:S02]  /*4020*/  PRMT R3, RZ, 0x654, R3 ;  /* 0x00000654ff037816 */ /* 0x000fe40000000003 */
[----:B------:R-:W2:Y:S01]  /*4030*/  LDS.128 R4, [R4+0x1d0] ;  /* 0x0001d00004047984 */ /* 0x000ea20000000c00 */
[----:B-1----:R-:W-:Y:S02]  /*4040*/  @P0 SHF.L.U32 R2, R8, 0x1f, RZ ;  /* 0x0000001f08020819 */ /* 0x002fe400000006ff */
[----:B------:R-:W-:Y:S01]  /*4050*/  SHF.L.U32 R0, R11, 0x1f, RZ ;  /* 0x0000001f0b007819 */ /* 0x000fe200000006ff */
[----:B------:R-:W-:Y:S01]  /*4060*/  @!PT LDS RZ, [RZ] ;  /* 0x00000000fffff984 */ /* 0x000fe20000000800 */
[----:B------:R-:W-:Y:S01]  /*4070*/  @!PT LDS RZ, [RZ] ;  /* 0x00000000fffff984 */ /* 0x000fe20000000800 */
[----:B------:R-:W-:Y:S01]  /*4080*/  @!PT LDS RZ, [RZ] ;  /* 0x00000000fffff984 */ /* 0x000fe20000000800 */
[----:B------:R-:W-:Y:S01]  /*4090*/  @!PT LDS RZ, [RZ] ;  /* 0x00000000fffff984 */ /* 0x000fe20000000800 */
[----:B------:R1:W-:Y:S06]  /*40a0*/  MEMBAR.ALL.CTA ;  /* 0x0000000000007992 */ /* 0x0003ec0000008000 */
[----:B-1----:R-:W1:Y:S02]  /*40b0*/  FENCE.VIEW.ASYNC.S ;  /* 0x00000000000073c6 */ /* 0x002e640000000000 */
[----:B-1----:R1:W-:Y:S01]  /*40c0*/  SYNCS.ARRIVE.TRANS64.RED.A1T0 RZ, [R3+URZ], RZ ;  /* 0x000000ff03ff79a7 */ /* 0x0023e200081004ff */
[----:B------:R1:W3:Y:S01]  /*40d0*/  @P0 SYNCS.PHASECHK.TRANS64.TRYWAIT P2, [UR4], R2 ;  /* 0x00000002ff0005a7 */ /* 0x0002e20008041104 */
[----:B------:R-:W-:Y:S01]  /*40e0*/  ULEA.HI UR4, UR22, UR22, URZ, 0x1 ;  /* 0x0000001616047291 */ /* 0x000fe2000f8f08ff */
[----:B--2---:R-:W-:-:S03]  /*40f0*/  LOP3.LUT P1, RZ, R6, 0x1, RZ, 0xc0, !PT ;  /* 0x0000000106ff7812 */ /* 0x004fc6000782c0ff */
[----:B------:R-:W-:Y:S02]  /*4100*/  USHF.L.U32 UR18, UR4, 0x6, URZ ;  /* 0x0000000604127899 */ /* 0x000fe400080006ff */
[----:B------:R-:W-:Y:S02]  /*4110*/  ULOP3.LUT UR4, UR4, 0xffe, URZ, 0xc0, !UPT ;  /* 0x00000ffe04047892 */ /* 0x000fe4000f8ec0ff */
[----:B------:R-:W-:Y:S02]  /*4120*/  ULOP3.LUT UR18, UR18, 0xffffff80, URZ, 0xc0, !UPT ;  /* 0xffffff8012127892 */ /* 0x000fe4000f8ec0ff */
[----:B------:R-:W-:Y:S02]  /*4130*/  UIADD3 UR4, UPT, UPT, -UR4, UR22, URZ ;  /* 0x0000001604047290 */ /* 0x000fe4000fffe1ff */
[----:B------:R-:W-:Y:S01]  /*4140*/  UIADD3 UR18, UPT, UPT, UR30, UR18, URZ ;  /* 0x000000121e127290 */ /* 0x000fe2000fffe0ff */
[----:B------:R-:W2:Y:S03]  /*4150*/  SYNCS.PHASECHK.TRANS64.TRYWAIT P0, [UR23+0x180], R0 ;  /* 0x00018000ff0075a7 */ /* 0x000ea60008001117 */
[----:B------:R-:W-:Y:S01]  /*4160*/  ULEA UR18, UR4, UR18, 0x14 ;  /* 0x0000001204127291 */ /* 0x000fe2000f8ea0ff */
[----:B-123--:R-:W-:Y:S11]  /*4170*/  @!P0 BRA `(.L_x_75) ;  /* 0x0000004800e88947 */ /* 0x00eff60003800000 */
.L_x_169:
[----:B------:R-:W-:Y:S01]  /*4180*/  IADD3 R10, PT, PT, R10, 0x1, RZ ;  /* 0x000000010a0a7810 */ /* 0x000fe20007ffe0ff */
[----:B------:R-:W-:Y:S06]  /*4190*/  BRA.U !UP4, `(.L_x_76) ;  /* 0x000000010c987547 */ /* 0x000fec000b800000 */
[----:B------:R-:W-:Y:S01]  /*41a0*/  UPLOP3.LUT UP2, UPT, UPT, UPT, UPT, 0x40, 0x4 ;  /* 0x000000000004789c */ /* 0x000fe20003f4e870 */
[----:B------:R-:W-:Y:S01]  /*41b0*/  UMOV UR16, UR29 ;  /* 0x0000001d00107c82 */ /* 0x000fe20008000000 */
[----:B------:R-:W-:Y:S01]  /*41c0*/  UMOV UR15, UR28 ;  /* 0x0000001c000f7c82 */ /* 0x000fe20008000000 */
[----:B------:R-:W-:-:S08]  /*41d0*/  UMOV UR6, UR14 ;  /* 0x0000000e00067c82 */ /* 0x000fd00008000000 */
.L_x_79:
[----:B------:R-:W-:Y:S02]  /*41e0*/  UIADD3 UR16, UPT, UPT, UR16, 0x1, URZ ;  /* 0x0000000110107890 */ /* 0x000fe4000fffe0ff */
[----:B--2---:R-:W-:Y:S02]  /*41f0*/  ULEA UR5, UR6, UR17, 0x3 ;  /* 0x0000001106057291 */ /* 0x004fe4000f8e18ff */
[----:B------:R-:W-:Y:S01]  /*4200*/  UISETP.NE.AND UP3, UPT, UR16, URZ, UPT ;  /* 0x000000ff1000728c */ /* 0x000fe2000bf65270 */
[----:B---3--:R-:W-:Y:S10]  /*4210*/  @P2 BRA `(.L_x_77) ;  /* 0x00000000000c2947 */ /* 0x008ff40003800000 */
[----:B-1----:R-:W-:Y:S04]  /*4220*/  SHF.L.U32 R2, R8, 0x1f, RZ ;  /* 0x0000001f08027819 */ /* 0x002fe800000006ff */
[----:B------:R-:W1:Y:S02]  /*4230*/  SYNCS.PHASECHK.TRANS64.TRYWAIT P0, [UR5], R2 ;  /* 0x00000002ff0075a7 */ /* 0x000e640008001105 */
[----:B-1----:R-:W-:Y:S05]  /*4240*/  @!P0 BRA `(.L_x_78) ;  /* 0x0000004800cc8947 */ /* 0x002fea0003800000 */
.L_x_77:
[----:B------:R-:W-:Y:S01]  /*4250*/  UISETP.NE.AND UP0, UPT, UR15, 0x1, UPT ;  /* 0x000000010f00788c */ /* 0x000fe2000bf05270 */
[----:B------:R-:W-:Y:S01]  /*4260*/  PLOP3.LUT P2, PT, PT, PT, PT, 0x80, 0x8 ;  /* 0x000000000008781c */ /* 0x000fe20003f4f070 */
[----:B------:R-:W-:Y:S02]  /*4270*/  UIADD3 UR4, UPT, UPT, UR6, 0x1, URZ ;  /* 0x0000000106047890 */ /* 0x000fe4000fffe0ff */
[----:B------:R-:W-:Y:S02]  /*4280*/  ULEA UR12, UR6, UR21, 0x9 ;  /* 0x00000015060c7291 */ /* 0x000fe4000f8e48ff */
[----:B------:R-:W-:Y:S01]  /*4290*/  UISETP.NE.AND UP1, UPT, UR4, 0x11, UPT ;  /* 0x000000110400788c */ /* 0x000fe2000bf25270 */
[----:B------:R-:W-:Y:S01]  /*42a0*/  PLOP3.LUT P0, PT, PT, PT, UP0, 0x80, 0x8 ;  /* 0x000000000008781c */ /* 0x000fe20003f0f008 */
[----:B------:R-:W-:Y:S02]  /*42b0*/  UIADD3 UR10, UPT, UPT, UR12, 0x2, URZ ;  /* 0x000000020c0a7890 */ /* 0x000fe4000fffe0ff */
[----:B------:R-:W-:Y:S02]  /*42c0*/  USEL UR7, URZ, 0x1, UP1 ;  /* 0x00000001ff077887 */ /* 0x000fe40008800000 */
[----:B------:R-:W-:Y:S02]  /*42d0*/  USEL UR14, UR4, URZ, UP1 ;  /* 0x000000ff040e7287 */ /* 0x000fe40008800000 */
[----:B------:R-:W-:Y:S02]  /*42e0*/  UIADD3 UR15, UPT, UPT, UR15, -0x1, URZ ;  /* 0xffffffff0f0f7890 */ /* 0x000fe4000fffe0ff */
[----:B------:R-:W-:Y:S01]  /*42f0*/  @UP0 ULEA UR4, UR14, UR17, 0x3 ;  /* 0x000000110e040291 */ /* 0x000fe2000f8e18ff */
[----:B------:R-:W-:Y:S01]  /*4300*/  LOP3.LUT R8, R8, UR7, RZ, 0x3c, !PT ;  /* 0x0000000708087c12 */ /* 0x000fe2000f8e3cff */
[----:B------:R-:W-:Y:S01]  /*4310*/  UIADD3 UR7, UPT, UPT, UR5, 0x88, URZ ;  /* 0x0000008805077890 */ /* 0x000fe2000fffe0ff */
[----:B------:R-:W-:Y:S02]  /*4320*/  UMOV UR13, 0x80004020 ;  /* 0x80004020000d7882 */ /* 0x000fe40000000000 */
[----:B-1----:R-:W-:Y:S01]  /*4330*/  @P0 SHF.L.U32 R0, R8, 0x1f, RZ ;  /* 0x0000001f08000819 */ /* 0x002fe200000006ff */
[----:B------:R-:W-:Y:S01]  /*4340*/  UMOV UR5, 0x80004020 ;  /* 0x8000402000057882 */ /* 0x000fe20000000000 */
[----:B------:R-:W-:Y:S01]  /*4350*/  UMOV UR11, 0x80004020 ;  /* 0x80004020000b7882 */ /* 0x000fe20000000000 */
[----:B------:R-:W-:Y:S01]  /*4360*/  UMOV UR9, 0x80004020 ;  /* 0x8000402000097882 */ /* 0x000fe20000000000 */
[----:B------:R2:W3:Y:S01]  /*4370*/  @P0 SYNCS.PHASECHK.TRANS64.TRYWAIT P2, [UR4], R0 ;  /* 0x00000000ff0005a7 */ /* 0x0004e20008041104 */
[----:B------:R-:W-:Y:S03]  /*4380*/  ULEA UR4, UR6, UR20, 0x8 ;  /* 0x0000001406047291 */ /* 0x000fe6000f8e40ff */
[----:B------:R-:W-:Y:S01]  /*4390*/  UMOV UR6, UR14 ;  /* 0x0000000e00067c82 */ /* 0x000fe20008000000 */
[----:B------:R-:W-:Y:S05]  /*43a0*/  UIADD3 UR8, UPT, UPT, UR4, 0x2, URZ ;  /* 0x0000000204087890 */ /* 0x000fea000fffe0ff */
[----:B------:R2:W-:Y:S01]  /*43b0*/  UTCIMMA gdesc[UR4], gdesc[UR12], tmem[UR18], tmem[UR26], idesc[UR27], UP2 ;  /* 0x00ff1a0c040075ea */ /* 0x0005e20009000112 */
[----:B------:R-:W-:Y:S03]  /*43c0*/  UPLOP3.LUT UP2, UPT, UPT, UPT, UPT, 0x80, 0x8 ;  /* 0x000000000008789c */ /* 0x000fe60003f4f070 */
[----:B------:R2:W-:Y:S01]  /*43d0*/  UTCIMMA gdesc[UR8], gdesc[UR10], tmem[UR18], tmem[UR24], idesc[UR25], UPT ;  /* 0x00ff180a080075ea */ /* 0x0005e2000b800112 */
[----:B------:R2:W-:Y:S01]  /*43e0*/  UTCBAR.MULTICAST [UR7], URZ, UR19 ;  /* 0x000000ff070073e9 */ /* 0x0005e20008000813 */
[----:B------:R-:W-:Y:S06]  /*43f0*/  BRA.U UP3, `(.L_x_79) ;  /* 0xfffffffd03787547 */ /* 0x000fec000b83ffff */
.L_x_76:
[----:B--2---:R-:W-:Y:S01]  /*4400*/  UIADD3 UR4, UPT, UPT, UR22, 0x1, URZ ;  /* 0x0000000116047890 */ /* 0x004fe2000fffe0ff */
[C---:B------:R-:W-:Y:S01]  /*4410*/  ISETP.NE.AND P0, PT, R10.reuse, 0x2, PT ;  /* 0x000000020a00780c */ /* 0x040fe20003f05270 */
[----:B------:R-:W-:Y:S02]  /*4420*/  UIADD3 UR5, UPT, UPT, UR23, 0x160, URZ ;  /* 0x0000016017057890 */ /* 0x000fe4000fffe0ff */
[----:B------:R-:W-:Y:S01]  /*4430*/  UISETP.NE.AND UP0, UPT, UR4, 0x4, UPT ;  /* 0x000000040400788c */ /* 0x000fe2000bf05270 */
[----:B-1----:R-:W-:Y:S02]  /*4440*/  SEL R0, RZ, 0x1, P0 ;  /* 0x00000001ff007807 */ /* 0x002fe40000000000 */
[----:B------:R-:W-:Y:S01]  /*4450*/  SEL R10, R10, RZ, P0 ;  /* 0x000000ff0a0a7207 */ /* 0x000fe20000000000 */
[----:B------:R-:W-:Y:S01]  /*4460*/  USEL UR6, URZ, 0x1, UP0 ;  /* 0x00000001ff067887 */ /* 0x000fe20008000000 */
[----:B------:R-:W-:Y:S01]  /*4470*/  LOP3.LUT R9, R9, R0, RZ, 0x3c, !PT ;  /* 0x0000000009097212 */ /* 0x000fe200078e3cff */
[----:B------:R-:W-:Y:S01]  /*4480*/  USEL UR22, UR4, URZ, UP0 ;  /* 0x000000ff04167287 */ /* 0x000fe20008000000 */
[----:B------:R1:W-:Y:S03]  /*4490*/  UTCBAR [UR5], URZ ;  /* 0x000000ff050073e9 */ /* 0x0003e600080000ff */
[----:B------:R-:W-:Y:S01]  /*44a0*/  LOP3.LUT R11, R11, UR6, RZ, 0x3c, !PT ;  /* 0x000000060b0b7c12 */ /* 0x000fe2000f8e3cff */
[----:B------:R-:W-:Y:S07]  /*44b0*/  @P1 BRA `(.L_x_80) ;  /* 0xfffffff800b01947 */ /* 0x000fee000383ffff */
[----:B------:R-:W2:Y:S01]  /*44c0*/  S2UR UR8, SR_CgaCtaId ;  /* 0x00000000000879c3 */ /* 0x000ea20000008800 */
[----:B------:R-:W-:Y:S01]  /*44d0*/  ELECT P0, URZ, PT ;  /* 0x0000000000ff782f */ /* 0x000fe20003800000 */
[----:B------:R-:W-:Y:S01]  /*44e0*/  IMAD.MOV.U32 R0, RZ, RZ, 0x1 ;  /* 0x00000001ff007424 */ /* 0x000fe200078e00ff */
[----:B------:R-:W-:Y:S01]  /*44f0*/  UIADD3 UR17, UPT, UPT, UR17, 0x180, URZ ;  /* 0x0000018011117890 */ /* 0x000fe2000fffe0ff */
[----:B------:R-:W-:Y:S01]  /*4500*/  SHF.L.U32 R2, R11, 0x1f, RZ ;  /* 0x0000001f0b027819 */ /* 0x000fe200000006ff */
[----:B------:R-:W-:-:S03]  /*4510*/  UMOV UR4, 0x40 ;  /* 0x0000004000047882 */ /* 0x000fc60000000000 */
[----:B------:R-:W-:Y:S01]  /*4520*/  UVIRTCOUNT.DEALLOC.SMPOOL 0x80 ;  /* 0x000000800000784c */ /* 0x000fe20000000000 */
[----:B--2---:R-:W-:Y:S02]  /*4530*/  ULEA UR8, UR8, UR4, 0x18 ;  /* 0x0000000408087291 */ /* 0x004fe4000f8ec0ff */
[----:B------:R-:W-:-:S07]  /*4540*/  ULEA UR4, UR22, UR17, 0x3 ;  /* 0x0000001116047291 */ /* 0x000fce000f8e18ff */
[----:B------:R2:W-:Y:S02]  /*4550*/  @P0 STS.U8 [UR8+0x1c], R0 ;  /* 0x00001c00ff000988 */ /* 0x0005e40008000008 */
[----:B------:R-:W4:Y:S02]  /*4560*/  SYNCS.PHASECHK.TRANS64.TRYWAIT P0, [UR4], R2 ;  /* 0x00000002ff0075a7 */ /* 0x000f240008001104 */
[----:B--2-4-:R-:W-:Y:S05]  /*4570*/  @!P0 BRA `(.L_x_81) ;  /* 0x0000004800188947 */ /* 0x014fea0003800000 */
.L_x_172:
[----:B------:R-:W-:-:S04]  /*4580*/  UIADD3 UR4, UPT, UPT, UR22, 0x1, URZ ;  /* 0x0000000116047890 */ /* 0x000fc8000fffe0ff */
[----:B------:R-:W-:-:S04]  /*4590*/  UISETP.NE.AND UP0, UPT, UR4, 0x4, UPT ;  /* 0x000000040400788c */ /* 0x000fc8000bf05270 */
[----:B------:R-:W-:Y:S02]  /*45a0*/  USEL UR6, URZ, 0x1, UP0 ;  /* 0x00000001ff067887 */ /* 0x000fe40008000000 */
[----:B------:R-:W-:-:S04]  /*45b0*/  USEL UR4, UR4, URZ, UP0 ;  /* 0x000000ff04047287 */ /* 0x000fc80008000000 */
[----:B-1----:R-:W-:Y:S01]  /*45c0*/  ULEA UR5, UR4, UR17, 0x3 ;  /* 0x0000001104057291 */ /* 0x002fe2000f8e18ff */
[----:B--2---:R-:W-:-:S04]  /*45d0*/  LOP3.LUT R2, R11, UR6, RZ, 0x3c, !PT ;  /* 0x000000060b027c12 */ /* 0x004fc8000f8e3cff */
[----:B------:R-:W-:-:S04]  /*45e0*/  SHF.L.U32 R3, R2, 0x1f, RZ ;  /* 0x0000001f02037819 */ /* 0x000fc800000006ff */
[----:B------:R-:W1:Y:S02]  /*45f0*/  SYNCS.PHASECHK.TRANS64.TRYWAIT P0, [UR5], R3 ;  /* 0x00000003ff0075a7 */ /* 0x000e640008001105 */
[----:B-1----:R-:W-:Y:S05]  /*4600*/  @!P0 BRA `(.L_x_82) ;  /* 0x00000048000c8947 */ /* 0x002fea0003800000 */
.L_x_174:
        /* <DEDUP_REMOVED lines=9> */
.L_x_176:
[----:B------:R-:W-:-:S04]  /*46a0*/  UIADD3 UR4, UPT, UPT, UR4, 0x1, URZ ;  /* 0x0000000104047890 */ /* 0x000fc8000fffe0ff */
[----:B------:R-:W-:-:S04]  /*46b0*/  UISETP.NE.AND UP0, UPT, UR4, 0x4, UPT ;  /* 0x000000040400788c */ /* 0x000fc8000bf05270 */
[----:B------:R-:W-:Y:S02]  /*46c0*/  USEL UR5, URZ, 0x1, UP0 ;  /* 0x00000001ff057887 */ /* 0x000fe40008000000 */
[----:B------:R-:W-:-:S04]  /*46d0*/  USEL UR4, UR4, URZ, UP0 ;  /* 0x000000ff04047287 */ /* 0x000fc80008000000 */
[----:B------:R-:W-:Y:S01]  /*46e0*/  ULEA UR4, UR4, UR17, 0x3 ;  /* 0x0000001104047291 */ /* 0x000fe2000f8e18ff */
[----:B------:R-:W-:-:S04]  /*46f0*/  LOP3.LUT R2, R2, UR5, RZ, 0x3c, !PT ;  /* 0x0000000502027c12 */ /* 0x000fc8000f8e3cff */
[----:B------:R-:W-:-:S04]  /*4700*/  SHF.L.U32 R2, R2, 0x1f, RZ ;  /* 0x0000001f02027819 */ /* 0x000fc800000006ff */
[----:B------:R-:W2:Y:S02]  /*4710*/  SYNCS.PHASECHK.TRANS64.TRYWAIT P0, [UR4], R2 ;  /* 0x00000002ff0075a7 */ /* 0x000ea40008001104 */
[----:B--2---:R-:W-:Y:S05]  /*4720*/  @!P0 BRA `(.L_x_84) ;  /* 0x0000004400f48947 */ /* 0x004fea0003800000 */
.L_x_178:
[----:B------:R-:W-:Y:S01]  /*4730*/  NOP ;  /* 0x0000000000007918 */ /* 0x000fe20000000000 */
[----:B-1----:R-:W1:Y:S01]  /*4740*/  LDS R0, [UR8+0x14] ;  /* 0x00001408ff007984 */ /* 0x002e620008000800 */
[----:B------:R-:W-:Y:S01]  /*4750*/  ULOP3.LUT UR4, UR30, 0xffff, URZ, 0xc0, !UPT ;  /* 0x0000ffff1e047892 */ /* 0x000fe2000f8ec0ff */
[----:B------:R-:W-:Y:S01]  /*4760*/  UMOV UR5, 0xffff ;  /* 0x0000ffff00057882 */ /* 0x000fe20000000000 */
[----:B------:R-:W-:Y:S02]  /*4770*/  UMOV UR6, 0x1 ;  /* 0x0000000100067882 */ /* 0x000fe40000000000 */
[----:B------:R-:W-:-:S04]  /*4780*/  USHF.R.U32.HI UR4, URZ, 0x5, UR4 ;  /* 0x00000005ff047899 */ /* 0x000fc80008011604 */
[----:B------:R-:W-:Y:S02]  /*4790*/  USHF.L.U32 UR5, UR5, UR4, URZ ;  /* 0x0000000405057299 */ /* 0x000fe400080006ff */
[----:B------:R-:W-:-:S04]  /*47a0*/  USHF.L.U32 UR4, UR6, UR4, URZ ;  /* 0x0000000406047299 */ /* 0x000fc800080006ff */
[----:B-1----:R-:W-:-:S04]  /*47b0*/  LOP3.LUT R0, R0, UR5, RZ, 0xc0, !PT ;  /* 0x0000000500007c12 */ /* 0x002fc8000f8ec0ff */
[----:B------:R-:W-:-:S13]  /*47c0*/  ISETP.NE.AND P0, PT, R0, UR5, PT ;  /* 0x0000000500007c0c */ /* 0x000fda000bf05270 */
[----:B------:R-:W-:Y:S05]  /*47d0*/  @P0 BRA `(.L_x_85) ;  /* 0x0000000000580947 */ /* 0x000fea0003800000 */
[----:B------:R-:W1:Y:S02]  /*47e0*/  LDS R0, [UR8+0x18] ;  /* 0x00001808ff007984 */ /* 0x000e640008000800 */
[----:B-1----:R-:W-:-:S04]  /*47f0*/  LOP3.LUT R0, R0, UR4, RZ, 0xc0, !PT ;  /* 0x0000000400007c12 */ /* 0x002fc8000f8ec0ff */
[----:B------:R-:W-:-:S13]  /*4800*/  ISETP.NE.AND P0, PT, R0, UR4, PT ;  /* 0x0000000400007c0c */ /* 0x000fda000bf05270 */
[----:B------:R-:W-:Y:S05]  /*4810*/  @P0 BRA `(.L_x_86) ;  /* 0x00000000003c0947 */ /* 0x000fea0003800000 */
[----:B------:R-:W1:Y:S01]  /*4820*/  S2R R2, SR_LANEID ;  /* 0x0000000000027919 */ /* 0x000e620000000000 */
[----:B------:R-:W-:-:S06]  /*4830*/  ULOP3.LUT UR5, URZ, UR5, URZ, 0x33, !UPT ;  /* 0x00000005ff057292 */ /* 0x000fcc000f8e33ff */
[----:B------:R-:W-:-:S04]  /*4840*/  IMAD.U32 R0, RZ, RZ, UR5 ;  /* 0x00000005ff007e24 */ /* 0x000fc8000f8e00ff */
[----:B------:R2:W4:Y:S02]  /*4850*/  REDUX UR7, R0 ;  /* 0x00000000000773c4 */ /* 0x0005240000000000 */
[----:B------:R1:W-:Y:S01]  /*4860*/  UTCATOMSWS.AND URZ, UR5 ;  /* 0x0000000500ff79e3 */ /* 0x0003e20008000000 */
[----:B--2---:R-:W-:Y:S01]  /*4870*/  LOP3.LUT R0, RZ, UR4, RZ, 0x33, !PT ;  /* 0x00000004ff007c12 */ /* 0x004fe2000f8e33ff */
[----:B------:R-:W-:Y:S02]  /*4880*/  VOTEU.ANY UR4, UPT, PT ;  /* 0x0000000000047886 */ /* 0x000fe400038e0100 */
[----:B------:R-:W-:Y:S02]  /*4890*/  UFLO.U32 UR4, UR4 ;  /* 0x00000004000472bd */ /* 0x000fe400080e0000 */
[----:B------:R-:W2:Y:S04]  /*48a0*/  REDUX UR6, R0 ;  /* 0x00000000000673c4 */ /* 0x000ea80000000000 */
[----:B-1----:R-:W-:-:S02]  /*48b0*/  ISETP.EQ.U32.AND P0, PT, R2, UR4, PT ;  /* 0x0000000402007c0c */ /* 0x002fc4000bf02070 */
[----:B----4-:R-:W-:-:S11]  /*48c0*/  MOV R2, UR7 ;  /* 0x0000000700027c02 */ /* 0x010fd60008000f00 */
[----:B------:R1:W-:Y:S01]  /*48d0*/  @P0 ATOMS.AND RZ, [UR8+0x14], R2 ;  /* 0x00001402ffff098c */ /* 0x0003e2000a800008 */
[----:B--2---:R-:W-:-:S05]  /*48e0*/  IMAD.U32 R0, RZ, RZ, UR6 ;  /* 0x00000006ff007e24 */ /* 0x004fca000f8e00ff */
[----:B------:R1:W-:Y:S01]  /*48f0*/  @P0 ATOMS.AND RZ, [UR8+0x18], R0 ;  /* 0x00001800ffff098c */ /* 0x0003e2000a800008 */
[----:B------:R-:W-:Y:S05]  /*4900*/  BRA `(.L_x_87) ;  /* 0x0000000000147947 */ /* 0x000fea0003800000 */
.L_x_86:
[----:B------:R-:W-:Y:S02]  /*4910*/  MOV R2, 0x4930 ;  /* 0x0000493000027802 */ /* 0x000fe40000000f00 */
[----:B---3-5:R-:W-:Y:S05]  /*4920*/  CALL.REL.NOINC `($__internal_0_$__cuda_sm10x_tcgen05_guardrail_trap_col_being_dealloced_not_returned_by_alloc) ;  /* 0x0000004800507944 */ /* 0x028fea0003c00000 */
[----:B------:R-:W-:Y:S05]  /*4930*/  BRA `(.L_x_87) ;  /* 0x0000000000087947 */ /* 0x000fea0003800000 */
.L_x_85:
[----:B------:R-:W-:Y:S02]  /*4940*/  MOV R2, 0x4960 ;  /* 0x0000496000027802 */ /* 0x000fe40000000f00 */
[----:B---3-5:R-:W-:Y:S05]  /*4950*/  CALL.REL.NOINC `($__internal_2_$__cuda_sm10x_tcgen05_guardrail_trap_unallocated_columns_being_dealloced) ;  /* 0x00000048005c7944 */ /* 0x028fea0003c00000 */
.L_x_87:
[----:B------:R-:W-:Y:S01]  /*4960*/  NOP ;  /* 0x0000000000007918 */ /* 0x000fe20000000000 */
[----:B------:R-:W-:Y:S05]  /*4970*/  EXIT ;  /* 0x000000000000794d */ /* 0x000fea0003800000 */
.L_x_69:
[----:B------:R-:W-:-:S09]  /*4980*/  UISETP.NE.OR UP0, UPT, UR17, 0x3, !UP3 ;  /* 0x000000031100788c */ /* 0x000fd2000df05670 */
[----:B------:R-:W-:Y:S05]  /*4990*/  BRA.U UP0, `(.L_x_88) ;  /* 0x0000000d007c7547 */ /* 0x000fea000b800000 */
[----:B------:R-:W1:Y:S01]  /*49a0*/  LDCU UR32, c[0x0][0x370] ;  /* 0x00006e00ff2077ac */ /* 0x000e620008000800 */
[----:B------:R-:W2:Y:S01]  /*49b0*/  LDC.64 R16, c[0x0][0x348] ;  /* 0x0000d200ff107b82 */ /* 0x000ea20000000a00 */
[----:B------:R-:W-:Y:S02]  /*49c0*/  HFMA2 R13, -RZ, RZ, 0, 0 ;  /* 0x00000000ff0d7431 */ /* 0x000fe400000001ff */
[----:B------:R-:W-:Y:S01]  /*49d0*/  IMAD.MOV.U32 R15, RZ, RZ, 0x1 ;  /* 0x00000001ff0f7424 */ /* 0x000fe200078e00ff */
[----:B------:R-:W1:Y:S01]  /*49e0*/  LDCU.128 UR28, c[0x0][0xb10] ;  /* 0x00016200ff1c77ac */ /* 0x000e620008000c00 */
[----:B------:R-:W-:Y:S01]  /*49f0*/  IMAD.MOV.U32 R14, RZ, RZ, RZ ;  /* 0x000000ffff0e7224 */ /* 0x000fe200078e00ff */
[----:B------:R-:W-:Y:S01]  /*4a00*/  MOV R7, 0x1000 ;  /* 0x0000100000077802 */ /* 0x000fe20000000f00 */
[----:B------:R-:W3:Y:S01]  /*4a10*/  LDCU UR27, c[0x0][0x374] ;  /* 0x00006e80ff1b77ac */ /* 0x000ee20008000800 */
[----:B------:R-:W4:Y:S01]  /*4a20*/  LDC.64 R2, c[0x0][0x888] ;  /* 0x00022200ff027b82 */ /* 0x000f220000000a00 */
[----:B------:R-:W3:Y:S01]  /*4a30*/  LDCU UR15, c[0x0][0xb0c] ;  /* 0x00016180ff0f77ac */ /* 0x000ee20008000800 */
[----:B------:R-:W2:Y:S06]  /*4a40*/  LDCU UR38, c[0x0][0xb20] ;  /* 0x00016400ff2677ac */ /* 0x000eac0008000800 */
[----:B------:R-:W4:Y:S01]  /*4a50*/  LDC.64 R4, c[0x0][0x890] ;  /* 0x00022400ff047b82 */ /* 0x000f220000000a00 */
[----:B------:R-:W2:Y:S01]  /*4a60*/  LDCU UR4, c[0x0][0xb30] ;  /* 0x00016600ff0477ac */ /* 0x000ea20008000800 */
[----:B------:R-:W-:Y:S01]  /*4a70*/  UMOV UR21, 0x400 ;  /* 0x0000040000157882 */ /* 0x000fe20000000000 */
[----:B-1----:R-:W-:-:S02]  /*4a80*/  UIMAD.WIDE.U32 UR6, UR32, UR28, URZ ;  /* 0x0000001c200672a5 */ /* 0x002fc4000f8e00ff */
[----:B---3--:R-:W-:Y:S02]  /*4a90*/  UIMAD.WIDE.U32 UR8, UR27, UR31, URZ ;  /* 0x0000001f1b0872a5 */ /* 0x008fe4000f8e00ff */
[----:B------:R-:W-:Y:S02]  /*4aa0*/  ULEA UR21, UR45, UR21, 0x18 ;  /* 0x000000152d157291 */ /* 0x000fe4000f8ec0ff */
[----:B------:R-:W-:Y:S02]  /*4ab0*/  UPLOP3.LUT UP3, UPT, UPT, UPT, UPT, 0x40, 0x4 ;  /* 0x000000000004789c */ /* 0x000fe40003f6e870 */
[----:B------:R-:W-:Y:S01]  /*4ac0*/  UIADD3 UR33, UPT, UPT, UR21, 0x118, URZ ;  /* 0x0000011815217890 */ /* 0x000fe2000fffe0ff */
[----:B------:R-:W-:Y:S01]  /*4ad0*/  UMOV UR6, UR7 ;  /* 0x0000000700067c82 */ /* 0x000fe20008000000 */
[----:B------:R-:W-:Y:S01]  /*4ae0*/  UMOV UR34, UR9 ;  /* 0x0000000900227c82 */ /* 0x000fe20008000000 */
[----:B------:R-:W-:Y:S02]  /*4af0*/  UISETP.GE.AND UP0, UPT, UR42, 0x1, UPT ;  /* 0x000000012a00788c */ /* 0x000fe4000bf06270 */
[----:B------:R-:W-:Y:S01]  /*4b00*/  UISETP.NE.AND UP4, UPT, UR42, 0x1, UPT ;  /* 0x000000012a00788c */ /* 0x000fe2000bf85270 */
[----:B------:R-:W1:Y:S01]  /*4b10*/  LDCU.64 UR22, c[0x0][0xb28] ;  /* 0x00016500ff1677ac */ /* 0x000e620008000a00 */
[----:B------:R-:W-:-:S02]  /*4b20*/  UISETP.NE.AND UP6, UPT, UR15, 0x1, UPT ;  /* 0x000000010f00788c */ /* 0x000fc4000bfc5270 */
[----:B------:R-:W-:Y:S02]  /*4b30*/  UISETP.NE.AND UP5, UPT, UR30, 0x1, UPT ;  /* 0x000000011e00788c */ /* 0x000fe4000bfa5270 */
[----:B------:R-:W-:Y:S02]  /*4b40*/  UIADD3 UR17, UPT, UPT, UR21, 0x110, URZ ;  /* 0x0000011015117890 */ /* 0x000fe4000fffe0ff */
[----:B------:R-:W-:Y:S02]  /*4b50*/  UPRMT UR33, UR45, 0x654, UR33 ;  /* 0x000006542d217896 */ /* 0x000fe40008000021 */
[----:B------:R-:W-:Y:S02]  /*4b60*/  USHF.R.U32.HI UR35, URZ, UR29, UR6 ;  /* 0x0000001dff237299 */ /* 0x000fe40008011606 */
[----:B--2---:R-:W-:Y:S02]  /*4b70*/  USHF.R.U32.HI UR34, URZ, UR38, UR34 ;  /* 0x00000026ff227299 */ /* 0x004fe40008011622 */
[----:B------:R-:W-:-:S11]  /*4b80*/  UISETP.NE.AND UP2, UPT, UR4, 0x1, UPT ;  /* 0x000000010400788c */ /* 0x000fd6000bf45270 */
.L_x_97:
[C---:B------:R-:W-:Y:S02]  /*4b90*/  LEA R12, R14.reuse, UR21, 0x3 ;  /* 0x000000150e0c7c11 */ /* 0x040fe4000f8e18ff */
[----:B------:R-:W-:Y:S02]  /*4ba0*/  SHF.L.U32 R0, R13, 0x1f, RZ ;  /* 0x0000001f0d007819 */ /* 0x000fe400000006ff */
[----:B------:R-:W-:Y:S02]  /*4bb0*/  LEA R8, R14, UR21, 0x4 ;  /* 0x000000150e087c11 */ /* 0x000fe4000f8e20ff */
[----:B--2---:R-:W2:Y:S02]  /*4bc0*/  SYNCS.PHASECHK.TRANS64.TRYWAIT P0, [R12+URZ+0x140], R0 ;  /* 0x000140000c0075a7 */ /* 0x004ea400080011ff */
[----:B--2---:R-:W-:Y:S05]  /*4bd0*/  @!P0 BRA `(.L_x_89) ;  /* 0x0000004000e08947 */ /* 0x004fea0003800000 */
.L_x_179:
[----:B------:R-:W3:Y:S01]  /*4be0*/  LDS.128 R8, [R8+0x1d0] ;  /* 0x0001d00008087984 */ /* 0x000ee20000000c00 */
[----:B------:R-:W-:Y:S01]  /*4bf0*/  UISETP.GE.AND UP0, UPT, UR42, 0x1, UPT ;  /* 0x000000012a00788c */ /* 0x000fe2000bf06270 */
[----:B------:R-:W-:Y:S01]  /*4c00*/  @!PT LDS RZ, [RZ] ;  /* 0x00000000fffff984 */ /* 0x000fe20000000800 */
[----:B------:R-:W-:Y:S01]  /*4c10*/  @!PT LDS RZ, [RZ] ;  /* 0x00000000fffff984 */ /* 0x000fe20000000800 */
[----:B------:R-:W-:Y:S01]  /*4c20*/  @!PT LDS RZ, [RZ] ;  /* 0x00000000fffff984 */ /* 0x000fe20000000800 */
[----:B------:R-:W-:Y:S01]  /*4c30*/  @!PT LDS RZ, [RZ] ;  /* 0x00000000fffff984 */ /* 0x000fe20000000800 */
[----:B------:R1:W-:Y:S06]  /*4c40*/  MEMBAR.ALL.CTA ;  /* 0x0000000000007992 */ /* 0x0003ec0000008000 */
[----:B-1----:R-:W1:Y:S01]  /*4c50*/  FENCE.VIEW.ASYNC.S ;  /* 0x00000000000073c6 */ /* 0x002e620000000000 */
[----:B---3--:R-:W-:Y:S11]  /*4c60*/  LOP3.LUT P0, RZ, R10, 0x1, RZ, 0xc0, !PT ;  /* 0x000000010aff7812 */ /* 0x008ff6000780c0ff */
[----:B------:R-:W-:Y:S02]  /*4c70*/  @!UPT UIADD3 URZ, UPT, UPT, URZ, URZ, URZ ;  /* 0x000000fffffff290 */ /* 0x000fe4000fffe0ff */
[----:B-1----:R-:W-:Y:S01]  /*4c80*/  VOTEU.ANY UP1, P0 ;  /* 0x0000000000ff7886 */ /* 0x002fe20000020100 */
[----:B------:R-:W-:Y:S11]  /*4c90*/  PLOP3.LUT P0, PT, PT, PT, UP1, 0x80, 0x8 ;  /* 0x000000000008781c */ /* 0x000ff60003f0f018 */
[----:B------:R-:W-:Y:S02]  /*4ca0*/  @!UPT UIADD3 URZ, UPT, UPT, URZ, URZ, URZ ;  /* 0x000000fffffff290 */ /* 0x000fe4000fffe0ff */
[----:B--2---:R-:W-:Y:S02]  /*4cb0*/  @P0 SHF.R.U32.HI R0, RZ, 0x10, R9 ;  /* 0x00000010ff000819 */ /* 0x004fe40000011609 */
[----:B------:R-:W-:Y:S02]  /*4cc0*/  @P0 MOV R6, R8 ;  /* 0x0000000800060202 */ /* 0x000fe40000000f00 */
[----:B------:R-:W-:Y:S01]  /*4cd0*/  @P0 R2UR UR4, R0 ;  /* 0x00000000000402ca */ /* 0x000fe200000e0000 */
[----:B------:R-:W-:Y:S01]  /*4ce0*/  VIADD R0, R12, 0x150 ;  /* 0x000001500c007836 */ /* 0x000fe20000000000 */
[----:B------:R-:W-:Y:S02]  /*4cf0*/  @P0 LOP3.LUT R8, R9, 0xffff, RZ, 0xc0, !PT ;  /* 0x0000ffff09080812 */ /* 0x000fe400078ec0ff */
[----:B------:R-:W-:Y:S02]  /*4d00*/  @P0 R2UR UR6, R6 ;  /* 0x00000000060602ca */ /* 0x000fe400000e0000 */
[----:B------:R-:W-:Y:S02]  /*4d10*/  PRMT R0, RZ, 0x654, R0 ;  /* 0x00000654ff007816 */ /* 0x000fe40000000000 */
[----:B------:R-:W-:Y:S02]  /*4d20*/  @P0 R2UR UR5, R8 ;  /* 0x00000000080502ca */ /* 0x000fe400000e0000 */
[----:B------:R1:W-:Y:S03]  /*4d30*/  SYNCS.ARRIVE.TRANS64.RED.A1T0 RZ, [R0+URZ], RZ ;  /* 0x000000ff00ff79a7 */ /* 0x0003e600081004ff */
[----:B------:R-:W-:Y:S04]  /*4d40*/  @UP1 UMOV UR26, UR4 ;  /* 0x00000004001a1c82 */ /* 0x000fe80008000000 */
[----:B------:R-:W-:Y:S04]  /*4d50*/  @UP1 UMOV UR14, UR6 ;  /* 0x00000006000e1c82 */ /* 0x000fe80008000000 */
[----:B------:R-:W-:Y:S01]  /*4d60*/  @UP1 UMOV UR13, UR5 ;  /* 0x00000005000d1c82 */ /* 0x000fe20008000000 */
[----:B------:R-:W-:Y:S05]  /*4d70*/  BRA.U !UP0, `(.L_x_90) ;  /* 0x0000000108a47547 */ /* 0x000fea000b800000 */
[----:B------:R-:W-:Y:S02]  /*4d80*/  UIMAD.WIDE.U32 UR8, UR13, UR31, URZ ;  /* 0x0000001f0d0872a5 */ /* 0x000fe4000f8e00ff */
[----:B------:R-:W-:Y:S02]  /*4d90*/  UIMAD.WIDE.U32 UR10, UR14, UR28, URZ ;  /* 0x0000001c0e0a72a5 */ /* 0x000fe4000f8e00ff */
[----:B------:R-:W-:Y:S02]  /*4da0*/  USEL UR4, UR27, UR34, !UP5 ;  /* 0x000000221b047287 */ /* 0x000fe4000e800000 */
[----:B------:R-:W-:Y:S02]  /*4db0*/  USEL UR7, UR32, UR35, !UP6 ;  /* 0x0000002320077287 */ /* 0x000fe4000f000000 */
[----:B------:R-:W-:Y:S02]  /*4dc0*/  UIMAD.WIDE.U32 UR18, UR4, UR22, URZ ;  /* 0x00000016041272a5 */ /* 0x000fe4000f8e00ff */
[----:B------:R-:W-:Y:S01]  /*4dd0*/  UIMAD.WIDE.U32 UR24, UR7, UR22, URZ ;  /* 0x00000016071872a5 */ /* 0x000fe2000f8e00ff */
[----:B------:R-:W-:Y:S02]  /*4de0*/  UMOV UR5, UR9 ;  /* 0x0000000900057c82 */ /* 0x000fe40008000000 */
[----:B------:R-:W-:Y:S03]  /*4df0*/  USHF.R.U32.HI UR6, URZ, UR38, UR5 ;  /* 0x00000026ff067299 */ /* 0x000fe60008011605 */
[----:B------:R-:W-:Y:S01]  /*4e00*/  UMOV UR5, UR11 ;  /* 0x0000000b00057c82 */ /* 0x000fe20008000000 */
[----:B------:R-:W-:Y:S02]  /*4e10*/  USEL UR6, UR13, UR6, !UP5 ;  /* 0x000000060d067287 */ /* 0x000fe4000e800000 */
[----:B------:R-:W-:Y:S02]  /*4e20*/  USHF.R.U32.HI UR8, URZ, UR29, UR5 ;  /* 0x0000001dff087299 */ /* 0x000fe40008011605 */
[----:B------:R-:W-:Y:S01]  /*4e30*/  UIMAD.WIDE.U32 UR10, UR6, UR22, URZ ;  /* 0x00000016060a72a5 */ /* 0x000fe2000f8e00ff */
[----:B------:R-:W-:Y:S02]  /*4e40*/  UMOV UR5, UR19 ;  /* 0x0000001300057c82 */ /* 0x000fe40008000000 */
[----:B------:R-:W-:Y:S03]  /*4e50*/  @UP4 USHF.R.U32.HI UR4, URZ, UR23, UR5 ;  /* 0x00000017ff044299 */ /* 0x000fe60008011605 */
[----:B------:R-:W-:Y:S01]  /*4e60*/  UMOV UR5, UR25 ;  /* 0x0000001900057c82 */ /* 0x000fe20008000000 */
[----:B------:R-:W-:Y:S02]  /*4e70*/  UIMAD UR4, UR42, UR4, URZ ;  /* 0x000000042a0472a4 */ /* 0x000fe4000f8e02ff */
[----:B------:R-:W-:Y:S02]  /*4e80*/  @UP4 USHF.R.U32.HI UR7, URZ, UR23, UR5 ;  /* 0x00000017ff074299 */ /* 0x000fe40008011605 */
[----:B------:R-:W-:Y:S02]  /*4e90*/  USEL UR5, UR14, UR8, !UP6 ;  /* 0x000000080e057287 */ /* 0x000fe4000f000000 */
[----:B------:R-:W-:Y:S02]  /*4ea0*/  UIMAD UR8, UR42, UR7, URZ ;  /* 0x000000072a0872a4 */ /* 0x000fe4000f8e02ff */
[----:B------:R-:W-:Y:S03]  /*4eb0*/  UISETP.GE.AND UP0, UPT, UR6, UR4, UPT ;  /* 0x000000040600728c */ /* 0x000fe6000bf06270 */
[----:B------:R-:W-:Y:S01]  /*4ec0*/  UMOV UR4, UR11 ;  /* 0x0000000b00047c82 */ /* 0x000fe20008000000 */
[----:B------:R-:W-:Y:S02]  /*4ed0*/  UISETP.GE.OR UP0, UPT, UR5, UR8, UP0 ;  /* 0x000000080500728c */ /* 0x000fe40008706670 */
[----:B------:R-:W-:Y:S02]  /*4ee0*/  USHF.R.U32.HI UR4, URZ, UR23, UR4 ;  /* 0x00000017ff047299 */ /* 0x000fe40008011604 */
[----:B------:R-:W-:Y:S02]  /*4ef0*/  UIMAD.WIDE.U32 UR8, UR5, UR22, URZ ;  /* 0x00000016050872a5 */ /* 0x000fe4000f8e00ff */
[----:B------:R-:W-:Y:S04]  /*4f00*/  USEL UR10, UR6, UR4, !UP4 ;  /* 0x00000004060a7287 */ /* 0x000fe8000e000000 */
[----:B------:R-:W-:Y:S01]  /*4f10*/  UIADD3 UR11, UPT, UPT, -UR10, URZ, URZ ;  /* 0x000000ff0a0b7290 */ /* 0x000fe2000fffe1ff */
[----:B------:R-:W-:Y:S02]  /*4f20*/  @!UP0 UMOV UR4, UR9 ;  /* 0x0000000900048c82 */ /* 0x000fe40008000000 */
[----:B------:R-:W-:Y:S02]  /*4f30*/  @!UP0 USHF.R.U32.HI UR4, URZ, UR23, UR4 ;  /* 0x00000017ff048299 */ /* 0x000fe40008011604 */
[----:B------:R-:W-:Y:S02]  /*4f40*/  UIMAD UR8, UR42, UR11, UR6 ;  /* 0x0000000b2a0872a4 */ /* 0x000fe4000f8e0206 */
[----:B------:R-:W-:Y:S04]  /*4f50*/  @!UP0 USEL UR4, UR5, UR4, !UP4 ;  /* 0x0000000405048287 */ /* 0x000fe8000e000000 */
[----:B------:R-:W-:Y:S02]  /*4f60*/  @!UP0 UIMAD UR8, UR7, UR8, UR4 ;  /* 0x00000008070882a4 */ /* 0x000fe4000f8e0204 */
[----:B------:R-:W-:Y:S02]  /*4f70*/  @!UP0 UIADD3 UR9, UPT, UPT, UR10, -UR4, URZ ;  /* 0x800000040a098290 */ /* 0x000fe4000fffe0ff */
[----:B------:R-:W-:Y:S02]  /*4f80*/  UIADD3 UR4, UPT, UPT, -UR5, URZ, URZ ;  /* 0x000000ff05047290 */ /* 0x000fe4000fffe1ff */
[----:B------:R-:W-:Y:S02]  /*4f90*/  UIADD3 UR7, UPT, UPT, -UR6, URZ, URZ ;  /* 0x000000ff06077290 */ /* 0x000fe4000fffe1ff */
[----:B------:R-:W-:Y:S02]  /*4fa0*/  @!UP0 UIMAD UR6, UR9, UR42, UR5 ;  /* 0x0000002a090682a4 */ /* 0x000fe4000f8e0205 */
[----:B------:R-:W-:Y:S02]  /*4fb0*/  UIMAD UR14, UR15, UR4, UR14 ;  /* 0x000000040f0e72a4 */ /* 0x000fe4000f8e020e */
[----:B------:R-:W-:Y:S01]  /*4fc0*/  UIMAD UR13, UR30, UR7, UR13 ;  /* 0x000000071e0d72a4 */ /* 0x000fe2000f8e020d */
[----:B------:R-:W-:Y:S02]  /*4fd0*/  @!UP0 UMOV UR5, UR8 ;  /* 0x0000000800058c82 */ /* 0x000fe40008000000 */
[----:B------:R-:W-:Y:S02]  /*4fe0*/  UIMAD UR14, UR5, UR15, UR14 ;  /* 0x0000000f050e72a4 */ /* 0x000fe4000f8e020e */
[----:B------:R-:W-:Y:S11]  /*4ff0*/  UIMAD UR13, UR6, UR30, UR13 ;  /* 0x0000001e060d72a4 */ /* 0x000ff6000f8e020d */
[----:B------:R-:W-:Y:S01]  /*5000*/  @!UPT UIADD3 URZ, UPT, UPT, URZ, URZ, URZ ;  /* 0x000000fffffff290 */ /* 0x000fe2000fffe0ff */
.L_x_90:
[----:B------:R-:W2:Y:S01]  /*5010*/  @!UP2 LDCU.128 UR8, c[0x0][0xb10] ;  /* 0x00016200ff08a7ac */ /* 0x000ea20008000c00 */
[C---:B----4-:R-:W-:Y:S02]  /*5020*/  ISETP.NE.U32.AND P1, PT, R4.reuse, RZ, PT ;  /* 0x000000ff0400720c */ /* 0x050fe40003f25070 */
[----:B------:R-:W-:Y:S02]  /*5030*/  ISETP.NE.U32.AND P0, PT, R4, RZ, PT ;  /* 0x000000ff0400720c */ /* 0x000fe40003f05070 */
[C---:B------:R-:W-:Y:S02]  /*5040*/  ISETP.NE.AND.EX P1, PT, R5.reuse, RZ, PT, P1 ;  /* 0x000000ff0500720c */ /* 0x040fe40003f25310 */
[----:B------:R-:W-:Y:S01]  /*5050*/  ISETP.NE.AND.EX P0, PT, R5, RZ, PT, P0 ;  /* 0x000000ff0500720c */ /* 0x000fe20003f05300 */
[----:B------:R-:W3:Y:S01]  /*5060*/  @!UP2 LDCU UR5, c[0x0][0xb0c] ;  /* 0x00016180ff05a7ac */ /* 0x000ee20008000800 */
[----:B------:R-:W-:Y:S01]  /*5070*/  SHF.L.U32 R9, R15, 0x1f, RZ ;  /* 0x0000001f0f097819 */ /* 0x000fe200000006ff */
[----:B------:R-:W-:Y:S02]  /*5080*/  USHF.L.U32 UR19, UR16, 0x6, URZ ;  /* 0x0000000610137899 */ /* 0x000fe400080006ff */
[----:B------:R-:W-:Y:S02]  /*5090*/  USHF.L.U32 UR18, UR20, 0x7, URZ ;  /* 0x0000000714127899 */ /* 0x000fe400080006ff */
[----:B--2---:R-:W-:Y:S07]  /*50a0*/  UIMAD.WIDE.U32 UR6, UR14, UR8, URZ ;  /* 0x000000080e0672a5 */ /* 0x004fee000f8e00ff */
[----:B------:R-:W-:Y:S01]  /*50b0*/  @!UP2 UMOV UR4, UR7 ;  /* 0x000000070004ac82 */ /* 0x000fe20008000000 */
[----:B---3--:R-:W-:Y:S02]  /*50c0*/  @!UP2 UISETP.NE.AND UP0, UPT, UR5, 0x1, UPT ;  /* 0x000000010500a88c */ /* 0x008fe4000bf05270 */
[----:B------:R-:W-:Y:S02]  /*50d0*/  @!UP2 USHF.R.U32.HI UR4, URZ, UR9, UR4 ;  /* 0x00000009ff04a299 */ /* 0x000fe40008011604 */
[----:B------:R-:W-:Y:S02]  /*50e0*/  UIMAD.WIDE.U32 UR6, UR13, UR11, URZ ;  /* 0x0000000b0d0672a5 */ /* 0x000fe4000f8e00ff */
[----:B------:R-:W-:Y:S02]  /*50f0*/  @!UP2 USEL UR8, UR14, UR4, !UP0 ;  /* 0x000000040e08a287 */ /* 0x000fe4000c000000 */
[----:B------:R-:W-:Y:S03]  /*5100*/  @!UP2 UISETP.NE.AND UP0, UPT, UR10, 0x1, UPT ;  /* 0x000000010a00a88c */ /* 0x000fe6000bf05270 */
[----:B------:R-:W-:Y:S02]  /*5110*/  @!UP2 UMOV UR6, UR7 ;  /* 0x000000070006ac82 */ /* 0x000fe40008000000 */
[----:B------:R-:W2:Y:S02]  /*5120*/  @!UP2 LDCU UR4, c[0x0][0xb20] ;  /* 0x00016400ff04a7ac */ /* 0x000ea40008000800 */
[----:B--2---:R-:W-:Y:S04]  /*5130*/  @!UP2 USHF.R.U32.HI UR6, URZ, UR4, UR6 ;  /* 0x00000004ff06a299 */ /* 0x004fe80008011606 */
[----:B------:R-:W-:Y:S04]  /*5140*/  @!UP2 USEL UR6, UR13, UR6, !UP0 ;  /* 0x000000060d06a287 */ /* 0x000fe8000c000000 */
[----:B------:R-:W-:Y:S02]  /*5150*/  @!UP2 UIADD3 UR4, UPT, UPT, -UR8, UR6, URZ ;  /* 0x000000060804a290 */ /* 0x000fe4000fffe1ff */
[----:B------:R-:W-:Y:S02]  /*5160*/  @!UP2 UIADD3 UR6, UPT, UPT, UR8, -UR6, URZ ;  /* 0x800000060806a290 */ /* 0x000fe4000fffe0ff */
[----:B------:R-:W-:Y:S02]  /*5170*/  @!UP2 UIMAD UR14, UR4, UR5, UR14 ;  /* 0x00000005040ea2a4 */ /* 0x000fe4000f8e020e */
[----:B------:R-:W-:Y:S01]  /*5180*/  @!UP2 UIMAD UR13, UR6, UR10, UR13 ;  /* 0x0000000a060da2a4 */ /* 0x000fe2000f8e020d */
[----:B------:R-:W-:Y:S11]  /*5190*/  BRA.U UP3, `(.L_x_91) ;  /* 0x0000000103107547 */ /* 0x000ff6000b800000 */
[----:B------:R-:W-:Y:S04]  /*51a0*/  MOV R6, UR37 ;  /* 0x0000002500067c02 */ /* 0x000fe80008000f00 */
[----:B------:R-:W-:Y:S04]  /*51b0*/  SHF.L.U32 R6, R6, 0x1f, RZ ;  /* 0x0000001f06067819 */ /* 0x000fe800000006ff */
[----:B------:R-:W2:Y:S02]  /*51c0*/  SYNCS.PHASECHK.TRANS64.TRYWAIT P2, [UR21+0x138], R6 ;  /* 0x00013806ff0075a7 */ /* 0x000ea40008041115 */
[----:B--2---:R-:W-:Y:S05]  /*51d0*/  @!P2 BRA `(.L_x_92) ;  /* 0x0000003c0074a947 */ /* 0x004fea0003800000 */
.L_x_91:
[----:B------:R-:W-:Y:S05]  /*51e0*/  @!P1 BRA `(.L_x_93) ;  /* 0x0000000000309947 */ /* 0x000fea0003800000 */
[----:B------:R-:W-:Y:S01]  /*51f0*/  ISETP.NE.U32.AND P1, PT, R2, RZ, PT ;  /* 0x000000ff0200720c */ /* 0x000fe20003f25070 */
[----:B------:R-:W2:Y:S01]  /*5200*/  LDCU.64 UR4, c[0x0][0x358] ;  /* 0x00006b00ff0477ac */ /* 0x000ea20008000a00 */
[----:B------:R-:W-:Y:S02]  /*5210*/  IMAD.MOV.U32 R78, RZ, RZ, 0x1 ;  /* 0x00000001ff4e7424 */ /* 0x000fe400078e00ff */
[----:B------:R-:W-:Y:S11]  /*5220*/  ISETP.NE.AND.EX P1, PT, R3, RZ, PT, P1 ;  /* 0x000000ff0300720c */ /* 0x000ff60003f25310 */
[----:B------:R-:W-:Y:S02]  /*5230*/  @!UPT UIADD3 URZ, UPT, UPT, URZ, URZ, URZ ;  /* 0x000000fffffff290 */ /* 0x000fe4000fffe0ff */
[----:B------:R-:W3:Y:S01]  /*5240*/  @P1 LDC.64 R10, c[0x0][0x888] ;  /* 0x00022200ff0a1b82 */ /* 0x000ee20000000a00 */
[----:B-1----:R-:W-:Y:S04]  /*5250*/  @P1 IMAD R0, R4, UR36, RZ ;  /* 0x0000002404001c24 */ /* 0x002fe8000f8e02ff */
[----:B---3--:R-:W-:Y:S04]  /*5260*/  @P1 IMAD.WIDE R10, R0, 0x4, R10 ;  /* 0x00000004000a1825 */ /* 0x008fe800078e020a */
[----:B------:R-:W-:Y:S01]  /*5270*/  HFMA2 R0, -RZ, RZ, 0, 5.9604644775390625e-08 ;  /* 0x00000001ff007431 */ /* 0x000fe200000001ff */
[----:B--2--5:R2:W5:Y:S04]  /*5280*/  @P1 LDG.E R40, desc[UR4][R10.64] ;  /* 0x000000040a281981 */ /* 0x024568000c1e1900 */
[----:B------:R-:W-:Y:S01]  /*5290*/  @!P1 PRMT R78, R0, 0x7610, R78 ;  /* 0x00007610004e9816 */ /* 0x000fe2000000004e */
[----:B--2---:R-:W3:Y:S06]  /*52a0*/  @!P1 LDC R40, c[0x0][0x880] ;  /* 0x00022000ff289b82 */ /* 0x004eec0000000800 */
.L_x_93:
[----:B---3-5:R-:W-:Y:S01]  /*52b0*/  @!P0 ISETP.EQ.AND P1, PT, R40, RZ, PT ;  /* 0x000000ff2800820c */ /* 0x028fe20003f22270 */
[----:B------:R-:W-:Y:S01]  /*52c0*/  @!UPT UIADD3 URZ, UPT, UPT, URZ, URZ, URZ ;  /* 0x000000fffffff290 */ /* 0x000fe2000fffe0ff */
[----:B------:R-:W-:Y:S11]  /*52d0*/  @!P0 BRA `(.L_x_94) ;  /* 0x0000000000188947 */ /* 0x000ff60003800000 */
[----:B------:R-:W-:Y:S02]  /*52e0*/  LOP3.LUT P0, RZ, R78, 0xff, RZ, 0xc0, !PT ;  /* 0x000000ff4eff7812 */ /* 0x000fe4000780c0ff */
[----:B------:R-:W-:Y:S04]  /*52f0*/  ISETP.NE.U32.AND P1, PT, R2, RZ, PT ;  /* 0x000000ff0200720c */ /* 0x000fe80003f25070 */
[----:B------:R-:W-:Y:S04]  /*5300*/  ISETP.NE.AND.EX P1, PT, R3, RZ, PT, P1 ;  /* 0x000000ff0300720c */ /* 0x000fe80003f25310 */
[----:B------:R-:W-:Y:S03]  /*5310*/  PLOP3.LUT P1, PT, P1, PT, PT, 0x8, 0x80 ;  /* 0x000000000080781c */ /* 0x000fe60000f2e170 */
[----:B------:R-:W-:Y:S11]  /*5320*/  @P0 ISETP.EQ.AND P1, PT, R40, RZ, PT ;  /* 0x000000ff2800020c */ /* 0x000ff60003f22270 */
[----:B------:R-:W-:Y:S02]  /*5330*/  @!UPT UIADD3 URZ, UPT, UPT, URZ, URZ, URZ ;  /* 0x000000fffffff290 */ /* 0x000fe4000fffe0ff */
.L_x_94:
[----:B------:R-:W2:Y:S01]  /*5340*/  SYNCS.PHASECHK.TRANS64.TRYWAIT P2, [UR21+0x120], R9 ;  /* 0x00012009ff0075a7 */ /* 0x000ea20008041115 */
[----:B------:R-:W-:Y:S04]  /*5350*/  ELECT P0, URZ, PT ;  /* 0x0000000000ff782f */ /* 0x000fe80003800000 */
[----:B------:R-:W-:Y:S11]  /*5360*/  PLOP3.LUT P1, PT, P1, P0, PT, 0xf2, 0x2f ;  /* 0x00000000002f781c */ /* 0x000ff60000f21e72 */
[----:B------:R-:W-:Y:S02]  /*5370*/  @!UPT UIADD3 URZ, UPT, UPT, URZ, URZ, URZ ;  /* 0x000000fffffff290 */ /* 0x000fe4000fffe0ff */
[----:B------:R-:W-:Y:S05]  /*5380*/  @!P1 IADD3 R8, P0, PT, R16, 0x580, RZ ;  /* 0x0000058010089810 */ /* 0x000fea0007f1e0ff */
[----:B-1----:R-:W-:Y:S01]  /*5390*/  @!P1 IMAD.X R6, RZ, RZ, R17, P0 ;  /* 0x000000ffff069224 */ /* 0x002fe200000e0611 */
[----:B--2---:R-:W-:Y:S07]  /*53a0*/  @!P2 BRA `(.L_x_95) ;  /* 0x0000003c0018a947 */ /* 0x004fee0003800000 */
.L_x_182:
[----:B------:R-:W-:Y:S01]  /*53b0*/  @!P1 R2UR UR5, R8 ;  /* 0x00000000080592ca */ /* 0x000fe200000e0000 */
[----:B------:R-:W-:Y:S01]  /*53c0*/  VOTEU.ALL UP0, P1 ;  /* 0x0000000000ff7886 */ /* 0x000fe20000800000 */
[----:B------:R-:W-:Y:S01]  /*53d0*/  @!P1 R2UR UR4, R6 ;  /* 0x00000000060492ca */ /* 0x000fe200000e0000 */
[----:B-1----:R-:W-:Y:S01]  /*53e0*/  @!P1 IMAD.MOV.U32 R0, RZ, RZ, 0x1000 ;  /* 0x00001000ff009424 */ /* 0x002fe200078e00ff */
[----:B------:R-:W-:Y:S01]  /*53f0*/  UMOV UR8, 0x0 ;  /* 0x0000000000087882 */ /* 0x000fe20000000000 */
[----:B------:R-:W-:Y:S01]  /*5400*/  UMOV UR9, 0x10000000 ;  /* 0x1000000000097882 */ /* 0x000fe20000000000 */
[----:B------:R-:W-:Y:S01]  /*5410*/  @!UP0 UIADD3 UR16, UPT, UPT, UR21, 0x200, URZ ;  /* 0x0000020015108890 */ /* 0x000fe2000fffe0ff */
[----:B------:R-:W-:Y:S01]  /*5420*/  VIADD R14, R14, 0x1 ;  /* 0x000000010e0e7836 */ /* 0x000fe20000000000 */
[----:B------:R-:W-:Y:S01]  /*5430*/  VOTEU.ALL UP0, P1 ;  /* 0x0000000000ff7886 */ /* 0x000fe20000800000 */
[----:B------:R-:W-:Y:S01]  /*5440*/  UMOV UR20, UR36 ;  /* 0x0000002400147c82 */ /* 0x000fe20008000000 */
[----:B------:R-:W-:Y:S03]  /*5450*/  UPRMT UR6, UR45, 0x654, UR17 ;  /* 0x000006542d067896 */ /* 0x000fe60008000011 */
[----:B------:R-:W-:Y:S02]  /*5460*/  IMAD.U32 R10, RZ, RZ, UR5 ;  /* 0x00000005ff0a7e24 */ /* 0x000fe4000f8e00ff */
[----:B------:R-:W-:Y:S03]  /*5470*/  IMAD.U32 R11, RZ, RZ, UR4 ;  /* 0x00000004ff0b7e24 */ /* 0x000fe6000f8e00ff */
[----:B------:R-:W-:Y:S02]  /*5480*/  @!P1 R2UR UR4, R10 ;  /* 0x000000000a0492ca */ /* 0x000fe400000e0000 */
[----:B------:R-:W-:Y:S11]  /*5490*/  @!P1 R2UR UR5, R11 ;  /* 0x000000000b0592ca */ /* 0x000ff600000e0000 */
[----:B------:R-:W-:Y:S02]  /*54a0*/  @!UPT UIADD3 URZ, UPT, UPT, URZ, URZ, URZ ;  /* 0x000000fffffff290 */ /* 0x000fe4000fffe0ff */
[----:B------:R1:W-:Y:S01]  /*54b0*/  @!UP0 UTMALDG.3D [UR16], [UR4], desc[UR8] ;  /* 0x00000810040085b4 */ /* 0x0003e20008011000 */
[----:B------:R1:W-:Y:S01]  /*54c0*/  @!P1 SYNCS.ARRIVE.TRANS64.RED.A0TR RZ, [UR21+0x110], R0 ;  /* 0x00011000ffff99a7 */ /* 0x0003e20008300415 */
[----:B------:R-:W-:Y:S01]  /*54d0*/  SYNCS.ARRIVE.TRANS64.RED.A1T0 RZ, [UR6], RZ ;  /* 0x000000ffffff79a7 */ /* 0x000fe20008100406 */
[----:B------:R-:W2:Y:S02]  /*54e0*/  SYNCS.PHASECHK.TRANS64.TRYWAIT P0, [UR21+0x128], R9 ;  /* 0x00012809ff0075a7 */ /* 0x000ea40008001115 */
[----:B-12---:R-:W-:Y:S05]  /*54f0*/  @!P0 BRA `(.L_x_96) ;  /* 0x0000003800dc8947 */ /* 0x006fea0003800000 */
.L_x_184:
[----:B------:R-:W-:Y:S01]  /*5500*/  @!P1 IADD3 R6, P0, PT, R16, 0x580, RZ ;  /* 0x0000058010069810 */ /* 0x000fe20007f1e0ff */
[----:B------:R-:W-:Y:S01]  /*5510*/  VOTEU.ALL UP0, P1 ;  /* 0x0000000000ff7886 */ /* 0x000fe20000800000 */
[----:B------:R-:W-:Y:S01]  /*5520*/  UMOV UR6, 0x0 ;  /* 0x0000000000067882 */ /* 0x000fe20000000000 */
[----:B------:R-:W-:Y:S01]  /*5530*/  UMOV UR7, 0x10000000 ;  /* 0x1000000000077882 */ /* 0x000fe20000000000 */
[----:B------:R-:W-:Y:S01]  /*5540*/  @!P1 R2UR UR5, R6 ;  /* 0x00000000060592ca */ /* 0x000fe200000e0000 */
[----:B-1----:R-:W-:Y:S01]  /*5550*/  @!P1 IMAD.X R0, RZ, RZ, R17, P0 ;  /* 0x000000ffff009224 */ /* 0x002fe200000e0611 */
[----:B------:R-:W-:Y:S01]  /*5560*/  @!UP0 UIADD3 UR10, UPT, UPT, UR18, 0x40, URZ ;  /* 0x00000040120a8890 */ /* 0x000fe2000fffe0ff */
[----:B------:R-:W-:Y:S01]  /*5570*/  ISETP.NE.AND P0, PT, R14, 0x2, PT ;  /* 0x000000020e00780c */ /* 0x000fe20003f05270 */
[----:B------:R-:W-:Y:S01]  /*5580*/  @!UP0 UIADD3 UR8, UPT, UPT, UR21, 0x1200, URZ ;  /* 0x0000120015088890 */ /* 0x000fe2000fffe0ff */
[----:B------:R-:W-:Y:S01]  /*5590*/  LOP3.LUT R15, R15, 0x1, RZ, 0x3c, !PT ;  /* 0x000000010f0f7812 */ /* 0x000fe200078e3cff */
[----:B------:R-:W-:Y:S01]  /*55a0*/  @!UP0 UIADD3 UR9, UPT, UPT, UR21, 0x118, URZ ;  /* 0x0000011815098890 */ /* 0x000fe2000fffe0ff */
[----:B------:R-:W-:Y:S01]  /*55b0*/  @!P1 R2UR UR4, R0 ;  /* 0x00000000000492ca */ /* 0x000fe200000e0000 */
[----:B------:R-:W-:Y:S01]  /*55c0*/  VOTEU.ALL UP0, P1 ;  /* 0x0000000000ff7886 */ /* 0x000fe20000800000 */
[----:B------:R-:W-:Y:S01]  /*55d0*/  UMOV UR11, UR19 ;  /* 0x00000013000b7c82 */ /* 0x000fe20008000000 */
[----:B------:R-:W-:Y:S01]  /*55e0*/  UMOV UR12, UR36 ;  /* 0x00000024000c7c82 */ /* 0x000fe20008000000 */
[----:B------:R-:W-:Y:S01]  /*55f0*/  SEL R0, RZ, 0x1, P0 ;  /* 0x00000001ff007807 */ /* 0x000fe20000000000 */
[----:B------:R-:W-:Y:S01]  /*5600*/  UIADD3 UR20, UPT, UPT, UR13, UR62, URZ ;  /* 0x0000003e0d147290 */ /* 0x000fe2000fffe0ff */
[----:B------:R-:W-:Y:S01]  /*5610*/  IMAD.U32 R8, RZ, RZ, UR5 ;  /* 0x00000005ff087e24 */ /* 0x000fe2000f8e00ff */
[----:B------:R-:W-:Y:S01]  /*5620*/  SEL R14, R14, RZ, P0 ;  /* 0x000000ff0e0e7207 */ /* 0x000fe20000000000 */
[----:B------:R-:W-:Y:S01]  /*5630*/  UIADD3 UR16, UPT, UPT, UR14, UR61, URZ ;  /* 0x0000003d0e107290 */ /* 0x000fe2000fffe0ff */
[----:B------:R-:W-:Y:S01]  /*5640*/  LOP3.LUT R13, R13, R0, RZ, 0x3c, !PT ;  /* 0x000000000d0d7212 */ /* 0x000fe200078e3cff */
[----:B------:R-:W-:Y:S01]  /*5650*/  UPLOP3.LUT UP3, UPT, UPT, UPT, UPT, 0x80, 0x8 ;  /* 0x000000000008789c */ /* 0x000fe20003f6f070 */
[----:B------:R-:W-:Y:S02]  /*5660*/  UMOV UR36, UR26 ;  /* 0x0000001a00247c82 */ /* 0x000fe40008000000 */
[----:B------:R-:W-:Y:S01]  /*5670*/  IMAD.U32 R9, RZ, RZ, UR4 ;  /* 0x00000004ff097e24 */ /* 0x000fe2000f8e00ff */
[----:B------:R-:W-:Y:S04]  /*5680*/  @!P1 R2UR UR4, R8 ;  /* 0x00000000080492ca */ /* 0x000fe800000e0000 */
[----:B------:R-:W-:Y:S11]  /*5690*/  @!P1 R2UR UR5, R9 ;  /* 0x00000000090592ca */ /* 0x000ff600000e0000 */
[----:B------:R-:W-:Y:S02]  /*56a0*/  @!UPT UIADD3 URZ, UPT, UPT, URZ, URZ, URZ ;  /* 0x000000fffffff290 */ /* 0x000fe4000fffe0ff */
[----:B------:R2:W-:Y:S01]  /*56b0*/  @!UP0 UTMALDG.3D [UR8], [UR4], desc[UR6] ;  /* 0x00000608040085b4 */ /* 0x0005e20008011000 */
[----:B------:R2:W-:Y:S01]  /*56c0*/  @!P1 SYNCS.ARRIVE.TRANS64.RED.A0TR RZ, [UR21+0x118], R7 ;  /* 0x00011807ffff99a7 */ /* 0x0005e20008300415 */
[----:B------:R-:W-:Y:S01]  /*56d0*/  SYNCS.ARRIVE.TRANS64.RED.A1T0 RZ, [UR33], RZ ;  /* 0x000000ffffff79a7 */ /* 0x000fe20008100421 */
[----:B------:R-:W-:Y:S05]  /*56e0*/  BRA.U UP1, `(.L_x_97) ;  /* 0xfffffff501287547 */ /* 0x000fea000b83ffff */
[----:B------:R-:W-:-:S04]  /*56f0*/  SHF.L.U32 R2, R15, 0x1f, RZ ;  /* 0x0000001f0f027819 */ /* 0x000fc800000006ff */
[----:B------:R-:W1:Y:S02]  /*5700*/  SYNCS.PHASECHK.TRANS64.TRYWAIT P0, [UR21+0x120], R2 ;  /* 0x00012002ff0075a7 */ /* 0x000e640008001115 */
[----:B-1----:R-:W-:Y:S05]  /*5710*/  @!P0 BRA `(.L_x_98) ;  /* 0x00000038006c8947 */ /* 0x002fea0003800000 */
.L_x_186:
[----:B-1----:R-:W-:-:S07]  /*5720*/  MOV R0, UR21 ;  /* 0x0000001500007c02 */ /* 0x002fce0008000f00 */
.L_x_99:
[----:B-1----:R-:W-:-:S04]  /*5730*/  SHF.L.U32 R2, R15, 0x1f, RZ ;  /* 0x0000001f0f027819 */ /* 0x002fc800000006ff */
[----:B------:R1:W3:Y:S03]  /*5740*/  SYNCS.PHASECHK.TRANS64.TRYWAIT P0, [R0+URZ+0x128], R2 ;  /* 0x00012802000075a7 */ /* 0x0002e600080011ff */
[----:B---3--:R-:W-:Y:S05]  /*5750*/  @!P0 NANOSLEEP.SYNCS 0x989680 ;  /* 0x009896800000895d */ /* 0x008fea0003900000 */
[----:B------:R-:W3:Y:S02]  /*5760*/  @!P0 SYNCS.PHASECHK.TRANS64 P0, [R0+URZ+0x128], R2 ;  /* 0x00012802000085a7 */ /* 0x000ee400080010ff */
[----:B--23--:R-:W-:Y:S05]  /*5770*/  @P0 EXIT ;  /* 0x000000000000094d */ /* 0x00cfea0003800000 */
[----:B------:R-:W-:Y:S05]  /*5780*/  BRA `(.L_x_99) ;  /* 0xfffffffc00e87947 */ /* 0x000fea000383ffff */
.L_x_88:
[----:B------:R-:W-:-:S06]  /*5790*/  UISETP.GE.AND UP0, UPT, UR17, 0x4, UPT ;  /* 0x000000041100788c */ /* 0x000fcc000bf06270 */
[----:B------:R-:W-:-:S13]  /*57a0*/  PLOP3.LUT P0, PT, PT, PT, UP0, 0x80, 0x8 ;  /* 0x000000000008781c */ /* 0x000fda0003f0f008 */
[----:B------:R-:W-:Y:S05]  /*57b0*/  @!P0 EXIT ;  /* 0x000000000000894d */ /* 0x000fea0003800000 */
[----:B------:R-:W-:Y:S01]  /*57c0*/  BAR.SYNC.DEFER_BLOCKING 0x6, 0xa0 ;  /* 0x0182800000007b1d */ /* 0x000fe20000010000 */
[C---:B------:R-:W-:Y:S01]  /*57d0*/  IMAD.SHL.U32 R5, R86.reuse, 0x40, RZ ;  /* 0x0000004056057824 */ /* 0x040fe200078e00ff */
[C---:B------:R-:W-:Y:S01]  /*57e0*/  LOP3.LUT R88, R86.reuse, 0x60, RZ, 0xc0, !PT ;  /* 0x0000006056587812 */ /* 0x040fe200078ec0ff */
[C---:B------:R-:W-:Y:S01]  /*57f0*/  IMAD.SHL.U32 R69, R86.reuse, 0x20, RZ ;  /* 0x0000002056457824 */ /* 0x040fe200078e00ff */
[----:B------:R-:W-:Y:S01]  /*5800*/  CS2R R84, SRZ ;  /* 0x0000000000547805 */ /* 0x000fe2000001ff00 */
[C---:B------:R-:W-:Y:S01]  /*5810*/  IMAD.SHL.U32 R4, R86.reuse, 0x8, RZ ;  /* 0x0000000856047824 */ /* 0x040fe200078e00ff */
[----:B------:R-:W-:Y:S02]  /*5820*/  UMOV UR44, 0x400 ;  /* 0x00000400002c7882 */ /* 0x000fe40000000000 */
[----:B------:R-:W1:Y:S01]  /*5830*/  LDC.64 R74, c[0x0][0x888] ;  /* 0x00022200ff4a7b82 */ /* 0x000e620000000a00 */
[----:B------:R-:W-:Y:S01]  /*5840*/  ULEA UR44, UR45, UR44, 0x18 ;  /* 0x0000002c2d2c7291 */ /* 0x000fe2000f8ec0ff */
[----:B------:R-:W-:Y:S01]  /*5850*/  LOP3.LUT R6, R5, 0x180, RZ, 0xc0, !PT ;  /* 0x0000018005067812 */ /* 0x000fe200078ec0ff */
[----:B------:R-:W-:Y:S01]  /*5860*/  IMAD.U32 R37, R86, 0x10000, RZ ;  /* 0x0001000056257824 */ /* 0x000fe200078e00ff */
[----:B------:R-:W-:Y:S01]  /*5870*/  LOP3.LUT R69, R69, 0xc00, RZ, 0xc0, !PT ;  /* 0x00000c0045457812 */ /* 0x000fe200078ec0ff */
[----:B------:R-:W-:Y:S01]  /*5880*/  UIADD3 UR4, UPT, UPT, UR44, 0x2200, URZ ;  /* 0x000022002c047890 */ /* 0x000fe2000fffe0ff */
[----:B------:R-:W-:Y:S01]  /*5890*/  LOP3.LUT R4, R6, 0x30, R4, 0xf8, !PT ;  /* 0x0000003006047812 */ /* 0x000fe200078ef804 */
[C---:B------:R-:W-:Y:S01]  /*58a0*/  IMAD.SHL.U32 R6, R86.reuse, 0x2, RZ ;  /* 0x0000000256067824 */ /* 0x040fe200078e00ff */
[----:B------:R-:W2:Y:S01]  /*58b0*/  LDC.64 R76, c[0x0][0x890] ;  /* 0x00022400ff4c7b82 */ /* 0x000ea20000000a00 */
[----:B------:R-:W-:Y:S01]  /*58c0*/  LOP3.LUT R69, R69, 0x40, R5, 0xf8, !PT ;  /* 0x0000004045457812 */ /* 0x000fe200078ef805 */
[----:B------:R-:W-:Y:S01]  /*58d0*/  IMAD.MOV.U32 R36, RZ, RZ, RZ ;  /* 0x000000ffff247224 */ /* 0x000fe200078e00ff */
[----:B------:R-:W-:Y:S01]  /*58e0*/  LOP3.LUT R37, R37, 0x600000, RZ, 0xc0, !PT ;  /* 0x0060000025257812 */ /* 0x000fe200078ec0ff */
[----:B------:R-:W-:Y:S01]  /*58f0*/  IMAD.MOV.U32 R80, RZ, RZ, RZ ;  /* 0x000000ffff507224 */ /* 0x000fe200078e00ff */
[----:B------:R-:W-:-:S02]  /*5900*/  LOP3.LUT R86, R86, 0x2, RZ, 0xc0, !PT ;  /* 0x0000000256567812 */ /* 0x000fc400078ec0ff */
[----:B------:R-:W-:Y:S02]  /*5910*/  CS2R R82, SRZ ;  /* 0x0000000000527805 */ /* 0x000fe4000001ff00 */
[----:B------:R-:W-:Y:S01]  /*5920*/  LOP3.LUT R4, R4, 0x20, R6, 0x78, !PT ;  /* 0x0000002004047812 */ /* 0x000fe200078e7806 */
[----:B------:R-:W3:Y:S01]  /*5930*/  LDC.64 R72, c[0x0][0x8b0] ;  /* 0x00022c00ff487b82 */ /* 0x000ee20000000a00 */
[----:B------:R-:W4:Y:S01]  /*5940*/  LDS R0, [UR44+0x1f0] ;  /* 0x0001f02cff007984 */ /* 0x000f220008000800 */
[----:B------:R-:W-:Y:S01]  /*5950*/  LOP3.LUT R69, R69, 0x200, R5, 0xf8, !PT ;  /* 0x0000020045457812 */ /* 0x000fe200078ef805 */
[----:B------:R-:W-:Y:S01]  /*5960*/  IMAD.MOV R81, RZ, RZ, -R86 ;  /* 0x000000ffff517224 */ /* 0x000fe200078e0a56 */
[----:B------:R-:W1:Y:S01]  /*5970*/  LDCU UR58, c[0x0][0x370] ;  /* 0x00006e00ff3a77ac */ /* 0x000e620008000800 */
[----:B------:R-:W-:Y:S01]  /*5980*/  IMAD.U32 R87, RZ, RZ, UR4 ;  /* 0x00000004ff577e24 */ /* 0x000fe2000f8e00ff */
[----:B------:R-:W-:Y:S02]  /*5990*/  LOP3.LUT R69, R69, R4, RZ, 0xfc, !PT ;  /* 0x0000000445457212 */ /* 0x000fe400078efcff */
[----:B------:R-:W1:Y:S01]  /*59a0*/  LDC.64 R70, c[0x0][0x8a8] ;  /* 0x00022a00ff467b82 */ /* 0x000e620000000a00 */
[----:B------:R-:W1:Y:S01]  /*59b0*/  LDCU UR43, c[0x0][0xb0c] ;  /* 0x00016180ff2b77ac */ /* 0x000e620008000800 */
[----:B------:R-:W1:Y:S01]  /*59c0*/  LDCU UR63, c[0x0][0xb20] ;  /* 0x00016400ff3f77ac */ /* 0x000e620008000800 */
[----:B------:R-:W1:Y:S01]  /*59d0*/  LDCU UR39, c[0x0][0xb30] ;  /* 0x00016600ff2777ac */ /* 0x000e620008000800 */
[----:B------:R-:W1:Y:S01]  /*59e0*/  LDCU.64 UR56, c[0x0][0x888] ;  /* 0x00011100ff3877ac */ /* 0x000e620008000a00 */
[----:B------:R-:W1:Y:S01]  /*59f0*/  LDCU.64 UR40, c[0x0][0xb28] ;  /* 0x00016500ff2877ac */ /* 0x000e620008000a00 */
[----:B------:R-:W1:Y:S01]  /*5a00*/  LDCU.128 UR52, c[0x0][0xb10] ;  /* 0x00016200ff3477ac */ /* 0x000e620008000c00 */
[----:B------:R-:W1:Y:S01]  /*5a10*/  LDCU UR47, c[0x0][0x374] ;  /* 0x00006e80ff2f77ac */ /* 0x000e620008000800 */
[----:B------:R-:W-:Y:S01]  /*5a20*/  UIADD3 UR60, UPT, UPT, UR44, 0x200, URZ ;  /* 0x000002002c3c7890 */ /* 0x000fe2000fffe0ff */
[----:B--2-4-:R-:W-:-:S11]  /*5a30*/  IMAD.IADD R37, R0, 0x1, R37 ;  /* 0x0000000100257824 */ /* 0x014fd600078e0225 */
.L_x_125:
[----:B------:R-:W-:Y:S02]  /*5a40*/  LEA R3, R80, UR44, 0x3 ;  /* 0x0000002c50037c11 */ /* 0x000fe4000f8e18ff */
[----:B------:R-:W-:Y:S02]  /*5a50*/  SHF.L.U32 R0, R84, 0x1f, RZ ;  /* 0x0000001f54007819 */ /* 0x000fe400000006ff */
[----:B-1----:R-:W-:Y:S02]  /*5a60*/  LEA R4, R80, UR44, 0x4 ;  /* 0x0000002c50047c11 */ /* 0x002fe4000f8e20ff */
[----:B------:R-:W2:Y:S02]  /*5a70*/  SYNCS.PHASECHK.TRANS64.TRYWAIT P0, [R3+URZ+0x140], R0 ;  /* 0x00014000030075a7 */ /* 0x000ea400080011ff */
[----:B--2---:R-:W-:Y:S05]  /*5a80*/  @!P0 BRA `(.L_x_100) ;  /* 0x0000003400a88947 */ /* 0x004fea0003800000 */
.L_x_187:
[----:B------:R-:W4:Y:S01]  /*5a90*/  LDS.128 R4, [R4+0x1d0] ;  /* 0x0001d00004047984 */ /* 0x000f220000000c00 */
[----:B------:R-:W-:Y:S01]  /*5aa0*/  UISETP.GE.AND UP0, UPT, UR42, 0x1, UPT ;  /* 0x000000012a00788c */ /* 0x000fe2000bf06270 */
[----:B------:R-:W-:Y:S01]  /*5ab0*/  @!PT LDS RZ, [RZ] ;  /* 0x00000000fffff984 */ /* 0x000fe20000000800 */
[----:B------:R-:W-:Y:S01]  /*5ac0*/  @!PT LDS RZ, [RZ] ;  /* 0x00000000fffff984 */ /* 0x000fe20000000800 */
[----:B------:R-:W-:Y:S01]  /*5ad0*/  @!PT LDS RZ, [RZ] ;  /* 0x00000000fffff984 */ /* 0x000fe20000000800 */
[----:B------:R-:W-:Y:S01]  /*5ae0*/  @!PT LDS RZ, [RZ] ;  /* 0x00000000fffff984 */ /* 0x000fe20000000800 */
[----:B------:R1:W-:Y:S06]  /*5af0*/  MEMBAR.ALL.CTA ;  /* 0x0000000000007992 */ /* 0x0003ec0000008000 */
[----:B-1----:R-:W1:Y:S01]  /*5b00*/  FENCE.VIEW.ASYNC.S ;  /* 0x00000000000073c6 */ /* 0x002e620000000000 */
[----:B----4-:R-:W-:Y:S11]  /*5b10*/  LOP3.LUT P0, RZ, R6, 0x1, RZ, 0xc0, !PT ;  /* 0x0000000106ff7812 */ /* 0x010ff6000780c0ff */
[----:B------:R-:W-:Y:S02]  /*5b20*/  @!UPT UIADD3 URZ, UPT, UPT, URZ, URZ, URZ ;  /* 0x000000fffffff290 */ /* 0x000fe4000fffe0ff */
[----:B-1----:R-:W-:Y:S01]  /*5b30*/  VOTEU.ANY UP1, P0 ;  /* 0x0000000000ff7886 */ /* 0x002fe20000020100 */
[----:B------:R-:W-:Y:S01]  /*5b40*/  PLOP3.LUT P0, PT, PT, PT, UP1, 0x80, 0x8 ;  /* 0x000000000008781c */ /* 0x000fe20003f0f018 */
[----:B------:R-:W-:Y:S11]  /*5b50*/  UP2UR UR46, UPR, URZ, 0x2 ;  /* 0x00000002ff2e7883 */ /* 0x000ff60008000000 */
[----:B------:R-:W-:Y:S01]  /*5b60*/  @!UPT UIADD3 URZ, UPT, UPT, URZ, URZ, URZ ;  /* 0x000000fffffff290 */ /* 0x000fe2000fffe0ff */
        /* <DEDUP_REMOVED lines=15> */
[----:B------:R-:W-:Y:S02]  /*5c60*/  UISETP.NE.AND UP0, UPT, UR54, 0x1, UPT ;  /* 0x000000013600788c */ /* 0x000fe4000bf05270 */
[----:B------:R-:W-:Y:S02]  /*5c70*/  UIMAD.WIDE.U32 UR8, UR37, UR55, URZ ;  /* 0x00000037250872a5 */ /* 0x000fe4000f8e00ff */
[----:B------:R-:W-:Y:S02]  /*5c80*/  UIMAD.WIDE.U32 UR10, UR38, UR52, URZ ;  /* 0x00000034260a72a5 */ /* 0x000fe4000f8e00ff */
[----:B------:R-:W-:Y:S02]  /*5c90*/  UISETP.NE.AND UP1, UPT, UR43, 0x1, UPT ;  /* 0x000000012b00788c */ /* 0x000fe4000bf25270 */
[----:B------:R-:W-:Y:S01]  /*5ca0*/  UISETP.NE.AND UP2, UPT, UR42, 0x1, UPT ;  /* 0x000000012a00788c */ /* 0x000fe2000bf45270 */
[----:B------:R-:W-:Y:S02]  /*5cb0*/  UMOV UR4, UR5 ;  /* 0x0000000500047c82 */ /* 0x000fe40008000000 */
[----:B------:R-:W-:Y:S03]  /*5cc0*/  USHF.R.U32.HI UR5, URZ, UR63, UR4 ;  /* 0x0000003fff057299 */ /* 0x000fe60008011604 */
[----:B------:R-:W-:Y:S02]  /*5cd0*/  UMOV UR4, UR7 ;  /* 0x0000000700047c82 */ /* 0x000fe40008000000 */
[----:B------:R-:W-:Y:S02]  /*5ce0*/  USHF.R.U32.HI UR7, URZ, UR53, UR4 ;  /* 0x00000035ff077299 */ /* 0x000fe40008011604 */
[----:B------:R-:W-:Y:S02]  /*5cf0*/  USEL UR4, UR47, UR5, !UP0 ;  /* 0x000000052f047287 */ /* 0x000fe4000c000000 */
[----:B------:R-:W-:Y:S01]  /*5d00*/  USEL UR7, UR58, UR7, !UP1 ;  /* 0x000000073a077287 */ /* 0x000fe2000c800000 */
[----:B------:R-:W-:Y:S01]  /*5d10*/  UMOV UR5, UR9 ;  /* 0x0000000900057c82 */ /* 0x000fe20008000000 */
[----:B------:R-:W-:Y:S02]  /*5d20*/  UIMAD.WIDE.U32 UR8, UR4, UR40, URZ ;  /* 0x00000028040872a5 */ /* 0x000fe4000f8e00ff */
[----:B------:R-:W-:Y:S03]  /*5d30*/  USHF.R.U32.HI UR6, URZ, UR63, UR5 ;  /* 0x0000003fff067299 */ /* 0x000fe60008011605 */
[----:B------:R-:W-:Y:S01]  /*5d40*/  UMOV UR5, UR11 ;  /* 0x0000000b00057c82 */ /* 0x000fe20008000000 */
[----:B------:R-:W-:Y:S02]  /*5d50*/  UIMAD.WIDE.U32 UR10, UR7, UR40, URZ ;  /* 0x00000028070a72a5 */ /* 0x000fe4000f8e00ff */
[----:B------:R-:W-:Y:S02]  /*5d60*/  USHF.R.U32.HI UR12, URZ, UR53, UR5 ;  /* 0x00000035ff0c7299 */ /* 0x000fe40008011605 */
[----:B------:R-:W-:Y:S01]  /*5d70*/  USEL UR6, UR37, UR6, !UP0 ;  /* 0x0000000625067287 */ /* 0x000fe2000c000000 */
[----:B------:R-:W-:Y:S02]  /*5d80*/  UMOV UR5, UR9 ;  /* 0x0000000900057c82 */ /* 0x000fe40008000000 */
[----:B------:R-:W-:Y:S01]  /*5d90*/  UMOV UR10, UR11 ;  /* 0x0000000b000a7c82 */ /* 0x000fe20008000000 */
[----:B------:R-:W-:Y:S02]  /*5da0*/  @UP2 USHF.R.U32.HI UR4, URZ, UR41, UR5 ;  /* 0x00000029ff042299 */ /* 0x000fe40008011605 */
[----:B------:R-:W-:Y:S02]  /*5db0*/  @UP2 USHF.R.U32.HI UR7, URZ, UR41, UR10 ;  /* 0x00000029ff072299 */ /* 0x000fe4000801160a */
[----:B------:R-:W-:Y:S02]  /*5dc0*/  UIMAD UR4, UR42, UR4, URZ ;  /* 0x000000042a0472a4 */ /* 0x000fe4000f8e02ff */
[----:B------:R-:W-:Y:S02]  /*5dd0*/  UIMAD.WIDE.U32 UR10, UR6, UR40, URZ ;  /* 0x00000028060a72a5 */ /* 0x000fe4000f8e00ff */
[----:B------:R-:W-:Y:S02]  /*5de0*/  USEL UR5, UR38, UR12, !UP1 ;  /* 0x0000000c26057287 */ /* 0x000fe4000c800000 */
[----:B------:R-:W-:Y:S02]  /*5df0*/  UIMAD UR8, UR42, UR7, URZ ;  /* 0x000000072a0872a4 */ /* 0x000fe4000f8e02ff */
[----:B------:R-:W-:Y:S03]  /*5e00*/  UISETP.GE.AND UP0, UPT, UR6, UR4, UPT ;  /* 0x000000040600728c */ /* 0x000fe6000bf06270 */
[----:B------:R-:W-:Y:S01]  /*5e10*/  UMOV UR4, UR11 ;  /* 0x0000000b00047c82 */ /* 0x000fe20008000000 */
[----:B------:R-:W-:Y:S02]  /*5e20*/  UISETP.GE.OR UP0, UPT, UR5, UR8, UP0 ;  /* 0x000000080500728c */ /* 0x000fe40008706670 */
[----:B------:R-:W-:Y:S02]  /*5e30*/  USHF.R.U32.HI UR4, URZ, UR41, UR4 ;  /* 0x00000029ff047299 */ /* 0x000fe40008011604 */
[----:B------:R-:W-:Y:S02]  /*5e40*/  UIMAD.WIDE.U32 UR8, UR5, UR40, URZ ;  /* 0x00000028050872a5 */ /* 0x000fe4000f8e00ff */
[----:B------:R-:W-:Y:S02]  /*5e50*/  USEL UR11, UR6, UR4, !UP2 ;  /* 0x00000004060b7287 */ /* 0x000fe4000d000000 */
[----:B------:R-:W-:Y:S02]  /*5e60*/  UIADD3 UR8, UPT, UPT, -UR5, URZ, URZ ;  /* 0x000000ff05087290 */ /* 0x000fe4000fffe1ff */
[----:B------:R-:W-:Y:S01]  /*5e70*/  UIADD3 UR10, UPT, UPT, -UR11, URZ, URZ ;  /* 0x000000ff0b0a7290 */ /* 0x000fe2000fffe1ff */
[----:B------:R-:W-:Y:S01]  /*5e80*/  @!UP0 UMOV UR4, UR9 ;  /* 0x0000000900048c82 */ /* 0x000fe20008000000 */
[----:B------:R-:W-:Y:S02]  /*5e90*/  UIADD3 UR9, UPT, UPT, -UR6, URZ, URZ ;  /* 0x000000ff06097290 */ /* 0x000fe4000fffe1ff */
[----:B------:R-:W-:Y:S02]  /*5ea0*/  @!UP0 USHF.R.U32.HI UR4, URZ, UR41, UR4 ;  /* 0x00000029ff048299 */ /* 0x000fe40008011604 */
[----:B------:R-:W-:Y:S02]  /*5eb0*/  UIMAD UR10, UR42, UR10, UR6 ;  /* 0x0000000a2a0a72a4 */ /* 0x000fe4000f8e0206 */
[----:B------:R-:W-:Y:S04]  /*5ec0*/  @!UP0 USEL UR4, UR5, UR4, !UP2 ;  /* 0x0000000405048287 */ /* 0x000fe8000d000000 */
[----:B------:R-:W-:Y:S02]  /*5ed0*/  @!UP0 UIMAD UR10, UR7, UR10, UR4 ;  /* 0x0000000a070a82a4 */ /* 0x000fe4000f8e0204 */
[----:B------:R-:W-:Y:S02]  /*5ee0*/  @!UP0 UIADD3 UR11, UPT, UPT, UR11, -UR4, URZ ;  /* 0x800000040b0b8290 */ /* 0x000fe4000fffe0ff */
[----:B------:R-:W-:Y:S02]  /*5ef0*/  UIMAD UR7, UR43, UR8, UR38 ;  /* 0x000000082b0772a4 */ /* 0x000fe4000f8e0226 */
[----:B------:R-:W-:Y:S02]  /*5f00*/  @!UP0 UIMAD UR6, UR11, UR42, UR5 ;  /* 0x0000002a0b0682a4 */ /* 0x000fe4000f8e0205 */
[----:B------:R-:W-:Y:S01]  /*5f10*/  UIMAD UR4, UR54, UR9, UR37 ;  /* 0x00000009360472a4 */ /* 0x000fe2000f8e0225 */
[----:B------:R-:W-:Y:S02]  /*5f20*/  @!UP0 UMOV UR5, UR10 ;  /* 0x0000000a00058c82 */ /* 0x000fe40008000000 */
[----:B------:R-:W-:Y:S02]  /*5f30*/  UIMAD UR38, UR5, UR43, UR7 ;  /* 0x0000002b052672a4 */ /* 0x000fe4000f8e0207 */
[----:B------:R-:W-:Y:S11]  /*5f40*/  UIMAD UR37, UR6, UR54, UR4 ;  /* 0x00000036062572a4 */ /* 0x000ff6000f8e0204 */
[----:B------:R-:W-:Y:S01]  /*5f50*/  @!UPT UIADD3 URZ, UPT, UPT, URZ, URZ, URZ ;  /* 0x000000fffffff290 */ /* 0x000fe2000fffe0ff */
.L_x_101:
[----:B------:R-:W-:Y:S01]  /*5f60*/  UISETP.NE.AND UP0, UPT, UR39, 0x1, UPT ;  /* 0x000000012700788c */ /* 0x000fe2000bf05270 */
[----:B------:R-:W-:Y:S01]  /*5f70*/  IADD3 R80, PT, PT, R80, 0x1, RZ ;  /* 0x0000000150507810 */ /* 0x000fe20007ffe0ff */
[----:B------:R-:W-:Y:S02]  /*5f80*/  USHF.L.U32 UR50, UR16, 0x6, URZ ;  /* 0x0000000610327899 */ /* 0x000fe400080006ff */
[----:B------:R-:W-:Y:S07]  /*5f90*/  USHF.L.U32 UR49, UR20, 0x7, URZ ;  /* 0x0000000714317899 */ /* 0x000fee00080006ff */
[----:B------:R-:W2:Y:S01]  /*5fa0*/  @!UP0 LDCU.128 UR12, c[0x0][0xb10] ;  /* 0x00016200ff0c87ac */ /* 0x000ea20008000c00 */
[----:B------:R-:W4:Y:S01]  /*5fb0*/  @!UP0 LDCU UR5, c[0x0][0xb0c] ;  /* 0x00016180ff0587ac */ /* 0x000f220008000800 */
[----:B------:R-:W3:Y:S01]  /*5fc0*/  @!UP0 LDCU UR10, c[0x0][0xb20] ;  /* 0x00016400ff0a87ac */ /* 0x000ee20008000800 */
[----:B--2---:R-:W-:Y:S02]  /*5fd0*/  UIMAD.WIDE.U32 UR8, UR38, UR12, URZ ;  /* 0x0000000c260872a5 */ /* 0x004fe4000f8e00ff */
[----:B------:R-:W-:Y:S02]  /*5fe0*/  UIMAD.WIDE.U32 UR6, UR37, UR15, URZ ;  /* 0x0000000f250672a5 */ /* 0x000fe4000f8e00ff */
[----:B------:R-:W-:Y:S03]  /*5ff0*/  @!UP0 UISETP.NE.AND UP1, UPT, UR14, 0x1, UPT ;  /* 0x000000010e00888c */ /* 0x000fe6000bf25270 */
[----:B------:R-:W-:Y:S01]  /*6000*/  @!UP0 UMOV UR4, UR9 ;  /* 0x0000000900048c82 */ /* 0x000fe20008000000 */
[----:B----4-:R-:W-:Y:S02]  /*6010*/  @!UP0 UISETP.NE.AND UP2, UPT, UR5, 0x1, UPT ;  /* 0x000000010500888c */ /* 0x010fe4000bf45270 */
[----:B------:R-:W-:Y:S01]  /*6020*/  @!UP0 USHF.R.U32.HI UR4, URZ, UR13, UR4 ;  /* 0x0000000dff048299 */ /* 0x000fe20008011604 */
[----:B------:R-:W-:Y:S02]  /*6030*/  @!UP0 UMOV UR6, UR7 ;  /* 0x0000000700068c82 */ /* 0x000fe40008000000 */
[----:B---3--:R-:W-:Y:S02]  /*6040*/  @!UP0 USHF.R.U32.HI UR6, URZ, UR10, UR6 ;  /* 0x0000000aff068299 */ /* 0x008fe40008011606 */
[----:B------:R-:W-:Y:S02]  /*6050*/  @!UP0 USEL UR7, UR38, UR4, !UP2 ;  /* 0x0000000426078287 */ /* 0x000fe4000d000000 */
[----:B------:R-:W-:Y:S04]  /*6060*/  @!UP0 USEL UR6, UR37, UR6, !UP1 ;  /* 0x0000000625068287 */ /* 0x000fe8000c800000 */
[----:B------:R-:W-:Y:S02]  /*6070*/  @!UP0 UIADD3 UR4, UPT, UPT, -UR7, UR6, URZ ;  /* 0x0000000607048290 */ /* 0x000fe4000fffe1ff */
[----:B------:R-:W-:Y:S02]  /*6080*/  @!UP0 UIADD3 UR6, UPT, UPT, UR7, -UR6, URZ ;  /* 0x8000000607068290 */ /* 0x000fe4000fffe0ff */
[----:B------:R-:W-:Y:S02]  /*6090*/  @!UP0 UIMAD UR38, UR4, UR5, UR38 ;  /* 0x00000005042682a4 */ /* 0x000fe4000f8e0226 */
[----:B------:R-:W-:Y:S02]  /*60a0*/  @!UP0 UIMAD UR37, UR6, UR14, UR37 ;  /* 0x0000000e062582a4 */ /* 0x000fe4000f8e0225 */
[----:B------:R-:W-:Y:S09]  /*60b0*/  ULOP3.LUT UP0, URZ, UR60, 0x1b0, URZ, 0xc0, !UPT ;  /* 0x000001b03cff7892 */ /* 0x000ff2000f80c0ff */
[----:B------:R-:W-:Y:S05]  /*60c0*/  BRA.U !UP0, `(.L_x_102) ;  /* 0x0000000108407547 */ /* 0x000fea000b800000 */
[----:B------:R-:W2:Y:S01]  /*60d0*/  LDCU.64 UR8, c[0x4][0x80] ;  /* 0x01001000ff0877ac */ /* 0x000ea20008000a00 */
[----:B------:R-:W-:Y:S01]  /*60e0*/  MOV R3, 0x0 ;  /* 0x0000000000037802 */ /* 0x000fe20000000f00 */
[----:B------:R-:W-:Y:S02]  /*60f0*/  HFMA2 R12, -RZ, RZ, 0, 5.9604644775390625e-08 ;  /* 0x00000001ff0c7431 */ /* 0x000fe400000001ff */
[----:B------:R-:W-:Y:S02]  /*6100*/  IMAD.MOV.U32 R8, RZ, RZ, 0x70 ;  /* 0x00000070ff087424 */ /* 0x000fe400078e00ff */
[----:B------:R-:W-:Y:S01]  /*6110*/  IMAD.MOV.U32 R13, RZ, RZ, RZ ;  /* 0x000000ffff0d7224 */ /* 0x000fe200078e00ff */
[----:B------:R-:W3:Y:S01]  /*6120*/  LDCU.64 UR6, c[0x4][0x88] ;  /* 0x01001100ff0677ac */ /* 0x000ee20008000a00 */
[----:B------:R-:W4:Y:S01]  /*6130*/  LDC.64 R2, c[0x4][R3] ;  /* 0x0100000003027b82 */ /* 0x000f220000000a00 */
[----:B------:R-:W1:Y:S01]  /*6140*/  LDCU.64 UR4, c[0x4][0x8] ;  /* 0x01000100ff0477ac */ /* 0x000e620008000a00 */
[----:B--2---:R-:W-:Y:S01]  /*6150*/  MOV R5, UR9 ;  /* 0x0000000900057c02 */ /* 0x004fe20008000f00 */
[----:B------:R-:W-:Y:S01]  /*6160*/  IMAD.U32 R4, RZ, RZ, UR8 ;  /* 0x00000008ff047e24 */ /* 0x000fe2000f8e00ff */
[----:B---3--:R-:W-:Y:S01]  /*6170*/  MOV R7, UR7 ;  /* 0x0000000700077c02 */ /* 0x008fe20008000f00 */
[----:B------:R-:W-:Y:S01]  /*6180*/  IMAD.U32 R6, RZ, RZ, UR6 ;  /* 0x00000006ff067e24 */ /* 0x000fe2000f8e00ff */
[----:B-1----:R-:W-:Y:S01]  /*6190*/  MOV R11, UR5 ;  /* 0x00000005000b7c02 */ /* 0x002fe20008000f00 */
[----:B------:R-:W-:Y:S02]  /*61a0*/  IMAD.U32 R10, RZ, RZ, UR4 ;  /* 0x00000004ff0a7e24 */ /* 0x000fe4000f8e00ff */
[----:B------:R-:W-:Y:S07]  /*61b0*/  LEPC R20, `(.L_x_102) ;  /* 0x000000001014794e */ /* 0x000fee0000000000 */
[----:B----45:R-:W-:Y:S05]  /*61c0*/  CALL.ABS.NOINC R2 ;  /* 0x0000000002007343 */ /* 0x030fea0003c00000 */
.L_x_102:
[----:B------:R-:W-:Y:S01]  /*61d0*/  LOP3.LUT P0, RZ, R87, 0x1b0, RZ, 0xc0, !PT ;  /* 0x000001b057ff7812 */ /* 0x000fe2000780c0ff */
[----:B------:R-:W-:Y:S11]  /*61e0*/  BSSY.RECONVERGENT B6, `(.L_x_103) ;  /* 0x0000013000067945 */ /* 0x000ff60003800200 */
[----:B------:R-:W-:Y:S01]  /*61f0*/  @!UPT UIADD3 URZ, UPT, UPT, URZ, URZ, URZ ;  /* 0x000000fffffff290 */ /* 0x000fe2000fffe0ff */
[----:B------:R-:W-:Y:S05]  /*6200*/  @!P0 BRA `(.L_x_104) ;  /* 0x0000000000408947 */ /* 0x000fea0003800000 */
        /* <DEDUP_REMOVED lines=16> */
.L_x_104:
[----:B------:R-:W-:Y:S05]  /*6310*/  BSYNC.RECONVERGENT B6 ;  /* 0x0000000000067941 */ /* 0x000fea0003800200 */
.L_x_103:
[----:B------:R-:W-:Y:S02]  /*6320*/  ISETP.NE.U32.AND P0, PT, RZ, UR56, PT ;  /* 0x00000038ff007c0c */ /* 0x000fe4000bf05070 */
[C---:B------:R-:W-:Y:S02]  /*6330*/  ISETP.NE.U32.AND P4, PT, R76.reuse, RZ, PT ;  /* 0x000000ff4c00720c */ /* 0x040fe40003f85070 */
[----:B------:R-:W-:Y:S02]  /*6340*/  ISETP.NE.U32.AND P1, PT, R76, RZ, PT ;  /* 0x000000ff4c00720c */ /* 0x000fe40003f25070 */
[----:B------:R-:W-:Y:S02]  /*6350*/  ISETP.NE.AND.EX P0, PT, RZ, UR57, PT, P0 ;  /* 0x00000039ff007c0c */ /* 0x000fe4000bf05300 */
[C---:B------:R-:W-:Y:S02]  /*6360*/  ISETP.NE.AND.EX P4, PT, R77.reuse, RZ, PT, P4 ;  /* 0x000000ff4d00720c */ /* 0x040fe40003f85340 */
[----:B------:R-:W-:Y:S02]  /*6370*/  ISETP.NE.AND.EX P1, PT, R77, RZ, P0, P1 ;  /* 0x000000ff4d00720c */ /* 0x000fe40000725310 */
[----:B------:R-:W-:Y:S02]  /*6380*/  ISETP.NE.U32.AND P5, PT, R72, RZ, PT ;  /* 0x000000ff4800720c */ /* 0x000fe40003fa5070 */
[----:B------:R-:W-:Y:S02]  /*6390*/  ISETP.NE.U32.AND P2, PT, RZ, UR56, PT ;  /* 0x00000038ff007c0c */ /* 0x000fe4000bf45070 */
[----:B------:R-:W-:Y:S02]  /*63a0*/  PLOP3.LUT P0, PT, PT, PT, PT, 0x8, 0x80 ;  /* 0x000000000080781c */ /* 0x000fe40003f0e170 */
[----:B------:R-:W-:Y:S02]  /*63b0*/  ISETP.NE.AND.EX P5, PT, R73, RZ, PT, P5 ;  /* 0x000000ff4900720c */ /* 0x000fe40003fa5350 */
[----:B------:R-:W-:Y:S03]  /*63c0*/  ISETP.NE.AND.EX P2, PT, RZ, UR57, PT, P2 ;  /* 0x00000039ff007c0c */ /* 0x000fe6000bf45320 */
[----:B------:R-:W-:Y:S01]  /*63d0*/  @!P1 PLOP3.LUT P0, PT, P4, PT, PT, 0x80, 0x8 ;  /* 0x000000000008981c */ /* 0x000fe2000270f070 */
[----:B------:R-:W-:Y:S01]  /*63e0*/  @!UPT UIADD3 URZ, UPT, UPT, URZ, URZ, URZ ;  /* 0x000000fffffff290 */ /* 0x000fe2000fffe0ff */
[----:B------:R-:W-:Y:S11]  /*63f0*/  @!P4 BRA `(.L_x_105) ;  /* 0x000000000030c947 */ /* 0x000ff60003800000 */
        /* <DEDUP_REMOVED lines=12> */
.L_x_105:
[----:B------:R-:W-:Y:S05]  /*64c0*/  @!P5 BRA `(.L_x_106) ;  /* 0x000000000024d947 */ /* 0x000fea0003800000 */
[----:B------:R-:W-:Y:S01]  /*64d0*/  ISETP.NE.U32.AND P3, PT, R70, RZ, PT ;  /* 0x000000ff4600720c */ /* 0x000fe20003f65070 */
[----:B------:R-:W2:Y:S03]  /*64e0*/  LDCU.64 UR4, c[0x0][0x358] ;  /* 0x00006b00ff0477ac */ /* 0x000ea60008000a00 */
[----:B------:R-:W-:Y:S11]  /*64f0*/  ISETP.NE.AND.EX P3, PT, R71, RZ, PT, P3 ;  /* 0x000000ff4700720c */ /* 0x000ff60003f65330 */
[----:B------:R-:W-:Y:S02]  /*6500*/  @!UPT UIADD3 URZ, UPT, UPT, URZ, URZ, URZ ;  /* 0x000000fffffff290 */ /* 0x000fe4000fffe0ff */
[----:B------:R-:W4:Y:S01]  /*6510*/  @P3 LDC.64 R2, c[0x0][0x8a8] ;  /* 0x00022a00ff023b82 */ /* 0x000f220000000a00 */
[----:B-1----:R-:W-:Y:S04]  /*6520*/  @P3 IMAD R0, R72, UR36, RZ ;  /* 0x0000002448003c24 */ /* 0x002fe8000f8e02ff */
[----:B----4-:R-:W-:Y:S05]  /*6530*/  @P3 IMAD.WIDE R2, R0, 0x4, R2 ;  /* 0x0000000400023825 */ /* 0x010fea00078e0202 */
[----:B--2--5:R2:W5:Y:S02]  /*6540*/  @P3 LDG.E R38, desc[UR4][R2.64] ;  /* 0x0000000402263981 */ /* 0x024564000c1e1900 */
[----:B--2---:R-:W4:Y:S02]  /*6550*/  @!P3 LDC R38, c[0x0][0x8a0] ;  /* 0x00022800ff26bb82 */ /* 0x004f240000000800 */
.L_x_106:
[----:B---3-5:R-:W-:Y:S01]  /*6560*/  ISETP.NE.AND P3, PT, R40, RZ, PT ;  /* 0x000000ff2800720c */ /* 0x028fe20003f65270 */
[----:B------:R-:W-:Y:S01]  /*6570*/  BSSY B1, `(.L_x_107) ;  /* 0x0000041000017945 */ /* 0x000fe20003800000 */
[----:B------:R-:W-:Y:S01]  /*6580*/  SEL R6, RZ, 0xffffffff, P2 ;  /* 0xffffffffff067807 */ /* 0x000fe20001000000 */
[----:B------:R-:W-:Y:S01]  /*6590*/  IMAD.MOV.U32 R56, RZ, RZ, 0x1 ;  /* 0x00000001ff387424 */ /* 0x000fe200078e00ff */
[----:B------:R-:W-:Y:S02]  /*65a0*/  LOP3.LUT P2, RZ, R78, 0xff, RZ, 0xc0, !PT ;  /* 0x000000ff4eff7812 */ /* 0x000fe4000784c0ff */
[----:B------:R-:W-:Y:S02]  /*65b0*/  CS2R R46, SRZ ;  /* 0x00000000002e7805 */ /* 0x000fe4000001ff00 */
[----:B-1----:R-:W-:Y:S02]  /*65c0*/  @!P1 SEL R0, RZ, 0xffffffff, P3 ;  /* 0xffffffffff009807 */ /* 0x002fe40001800000 */
[----:B------:R-:W-:Y:S02]  /*65d0*/  CS2R R44, SRZ ;  /* 0x00000000002c7805 */ /* 0x000fe4000001ff00 */
[----:B------:R-:W-:Y:S02]  /*65e0*/  LEA R3, R83, UR44, 0x3 ;  /* 0x0000002c53037c11 */ /* 0x000fe4000f8e18ff */
[----:B------:R-:W-:Y:S02]  /*65f0*/  CS2R R50, SRZ ;  /* 0x0000000000327805 */ /* 0x000fe4000001ff00 */
[----:B------:R-:W-:Y:S02]  /*6600*/  @P0 SEL R0, R6, R0, !P2 ;  /* 0x0000000006000207 */ /* 0x000fe40005000000 */
[----:B------:R-:W-:Y:S02]  /*6610*/  CS2R R48, SRZ ;  /* 0x0000000000307805 */ /* 0x000fe4000001ff00 */
[----:B------:R-:W-:Y:S02]  /*6620*/  LEA R43, R36, UR44, 0x3 ;  /* 0x0000002c242b7c11 */ /* 0x000fe4000f8e18ff */
[----:B------:R-:W-:Y:S02]  /*6630*/  @!P1 LOP3.LUT R0, R0, 0x1, RZ, 0xc0, !PT ;  /* 0x0000000100009812 */ /* 0x000fe400078ec0ff */
[----:B------:R-:W-:Y:S02]  /*6640*/  SHF.L.U32 R4, R85, 0x1f, RZ ;  /* 0x0000001f55047819 */ /* 0x000fe400000006ff */
[----:B------:R-:W-:Y:S02]  /*6650*/  ISETP.NE.U32.OR P6, PT, R0, 0x1, P1 ;  /* 0x000000010000780c */ /* 0x000fe40000fc5470 */
[----:B------:R-:W-:Y:S02]  /*6660*/  LEA.HI R39, R36, R36, RZ, 0x1 ;  /* 0x0000002424277211 */ /* 0x000fe400078f08ff */
[----:B------:R-:W-:Y:S02]  /*6670*/  SEL R5, RZ, 0xffffffff, P3 ;  /* 0xffffffffff057807 */ /* 0x000fe40001800000 */
[----:B------:R-:W-:Y:S02]  /*6680*/  P2R R2, PR, RZ, 0x40 ;  /* 0x00000040ff027803 */ /* 0x000fe40000000000 */
[----:B------:R-:W-:Y:S04]  /*6690*/  @P4 SEL R5, R6, R5, !P2 ;  /* 0x0000000506054207 */ /* 0x000fe80005000000 */
[----:B------:R-:W-:Y:S02]  /*66a0*/  LOP3.LUT R5, R5, 0x1, RZ, 0xc0, !PT ;  /* 0x0000000105057812 */ /* 0x000fe400078ec0ff */
[----:B------:R-:W-:Y:S02]  /*66b0*/  @P6 SHF.L.U32 R0, R82, 0x1f, RZ ;  /* 0x0000001f52006819 */ /* 0x000fe400000006ff */
[----:B------:R-:W-:Y:S02]  /*66c0*/  ISETP.NE.U32.AND P5, PT, R5, 0x1, PT ;  /* 0x000000010500780c */ /* 0x000fe40003fa5070 */
[----:B------:R1:W2:Y:S02]  /*66d0*/  @P6 SYNCS.PHASECHK.TRANS64.TRYWAIT P1, [R3+URZ+0x110], R0 ;  /* 0x00011000030065a7 */ /* 0x0002a400080211ff */
[----:B------:R-:W-:Y:S01]  /*66e0*/  P2R R57, PR, RZ, 0x20 ;  /* 0x00000020ff397803 */ /* 0x000fe20000000000 */
[----:B------:R3:W3:Y:S01]  /*66f0*/  SYNCS.PHASECHK.TRANS64.TRYWAIT P0, [R43+URZ+0x160], R4 ;  /* 0x000160042b0075a7 */ /* 0x0006e200080011ff */
[C---:B-1----:R-:W-:Y:S01]  /*6700*/  IMAD.SHL.U32 R0, R39.reuse, 0x40, RZ ;  /* 0x0000004027007824 */ /* 0x042fe200078e00ff */
[----:B------:R-:W-:Y:S04]  /*6710*/  LOP3.LUT R39, R39, 0xffe, RZ, 0xc0, !PT ;  /* 0x00000ffe27277812 */ /* 0x000fe800078ec0ff */
[----:B------:R-:W-:Y:S01]  /*6720*/  LOP3.LUT R0, R0, 0xffffff80, RZ, 0xc0, !PT ;  /* 0xffffff8000007812 */ /* 0x000fe200078ec0ff */
[----:B------:R-:W-:Y:S04]  /*6730*/  IMAD.IADD R39, R36, 0x1, -R39 ;  /* 0x0000000124277824 */ /* 0x000fe800078e0a27 */
[----:B------:R-:W-:Y:S04]  /*6740*/  IMAD.IADD R0, R37, 0x1, R0 ;  /* 0x0000000125007824 */ /* 0x000fe800078e0200 */
[----:B------:R-:W-:Y:S01]  /*6750*/  IMAD R39, R39, 0x100000, R0 ;  /* 0x0010000027277824 */ /* 0x000fe200078e0200 */
[----:B--2---:R-:W-:Y:S01]  /*6760*/  @P6 SEL R56, RZ, 0x1, !P1 ;  /* 0x00000001ff386807 */ /* 0x004fe20004800000 */
[----:B------:R-:W-:Y:S06]  /*6770*/  @!P6 BRA `(.L_x_108) ;  /* 0x000000000080e947 */ /* 0x000fec0003800000 */
[----:B------:R-:W-:Y:S01]  /*6780*/  @P5 IMAD R6, R83, 0x1000, R69 ;  /* 0x0000100053065824 */ /* 0x000fe200078e0245 */
[----:B------:R-:W-:Y:S01]  /*6790*/  ISETP.NE.AND P1, PT, R56, RZ, PT ;  /* 0x000000ff3800720c */ /* 0x000fe20003f25270 */
[----:B------:R-:W-:Y:S01]  /*67a0*/  BSSY B0, `(.L_x_109) ;  /* 0x000000b000007945 */ /* 0x000fe20003800000 */
[----:B------:R-:W-:Y:S01]  /*67b0*/  CS2R R50, SRZ ;  /* 0x0000000000327805 */ /* 0x000fe2000001ff00 */
[----:B------:R-:W-:Y:S01]  /*67c0*/  @P5 VIADD R5, R6, UR44 ;  /* 0x0000002c06055c36 */ /* 0x000fe20008000000 */
[----:B------:R-:W-:Y:S02]  /*67d0*/  CS2R R48, SRZ ;  /* 0x0000000000307805 */ /* 0x000fe4000001ff00 */
[----:B------:R-:W-:Y:S02]  /*67e0*/  CS2R R46, SRZ ;  /* 0x00000000002e7805 */ /* 0x000fe4000001ff00 */
[----:B------:R-:W-:Y:S01]  /*67f0*/  CS2R R44, SRZ ;  /* 0x00000000002c7805 */ /* 0x000fe2000001ff00 */
[----:B------:R-:W-:Y:S04]  /*6800*/  @P5 IMAD R5, R86, -0x10, R5 ;  /* 0xfffffff056055824 */ /* 0x000fe800078e0205 */
[----:B------:R-:W-:Y:S05]  /*6810*/  @P1 BRA `(.L_x_110) ;  /* 0x00000000000c1947 */ /* 0x000fea0003800000 */
[----:B------:R-:W-:Y:S04]  /*6820*/  SHF.L.U32 R0, R82, 0x1f, RZ ;  /* 0x0000001f52007819 */ /* 0x000fe800000006ff */
[----:B------:R-:W1:Y:S02]  /*6830*/  SYNCS.PHASECHK.TRANS64.TRYWAIT P1, [R3+URZ+0x110], R0 ;  /* 0x00011000030075a7 */ /* 0x000e6400080211ff */
[----:B-1----:R-:W-:Y:S05]  /*6840*/  @!P1 BRA `(.L_x_111) ;  /* 0x00000028004c9947 */ /* 0x002fea0003800000 */
.L_x_110:
[----:B------:R-:W-:Y:S05]  /*6850*/  BSYNC B0 ;  /* 0x0000000000007941 */ /* 0x000fea0003800000 */
.L_x_109:
[----:B------:R-:W-:Y:S01]  /*6860*/  ISETP.NE.AND P1, PT, R57, RZ, PT ;  /* 0x000000ff3900720c */ /* 0x000fe20003f25270 */
[----:B-1----:R-:W-:Y:S02]  /*6870*/  VIADD R3, R3, 0x120 ;  /* 0x0000012003037836 */ /* 0x002fe40000000000 */
[----:B------:R-:W-:Y:S02]  /*6880*/  IMAD.U32 R0, RZ, RZ, UR45 ;  /* 0x0000002dff007e24 */ /* 0x000fe4000f8e00ff */
[----:B------:R-:W-:Y:S03]  /*6890*/  VIADD R83, R83, 0x1 ;  /* 0x0000000153537836 */ /* 0x000fe60000000000 */
[----:B------:R-:W-:Y:S05]  /*68a0*/  PRMT R0, R0, 0x654, R3 ;  /* 0x0000065400007816 */ /* 0x000fea0000000003 */
[----:B------:R1:W2:Y:S04]  /*68b0*/  @P1 LDS.128 R48, [R6+UR44+0x200] ;  /* 0x0002002c06301984 */ /* 0x0002a80008000c00 */
[----:B------:R1:W1:Y:S01]  /*68c0*/  @P1 LDS.128 R44, [R5+0x210] ;  /* 0x00021000052c1984 */ /* 0x0002620000000c00 */
[C---:B------:R-:W-:Y:S01]  /*68d0*/  ISETP.NE.AND P1, PT, R83.reuse, 0x2, PT ;  /* 0x000000025300780c */ /* 0x040fe20003f25270 */
[----:B------:R-:W-:Y:S01]  /*68e0*/  @!PT LDS RZ, [RZ] ;  /* 0x00000000fffff984 */ /* 0x000fe20000000800 */
[----:B------:R-:W-:Y:S01]  /*68f0*/  @!PT LDS RZ, [RZ] ;  /* 0x00000000fffff984 */ /* 0x000fe20000000800 */
[----:B------:R-:W-:Y:S01]  /*6900*/  @!PT LDS RZ, [RZ] ;  /* 0x00000000fffff984 */ /* 0x000fe20000000800 */
[----:B------:R-:W-:Y:S01]  /*6910*/  @!PT LDS RZ, [RZ] ;  /* 0x00000000fffff984 */ /* 0x000fe20000000800 */
[----:B------:R5:W-:Y:S06]  /*6920*/  MEMBAR.ALL.CTA ;  /* 0x0000000000007992 */ /* 0x000bec0000008000 */
[----:B-----5:R-:W5:Y:S01]  /*6930*/  FENCE.VIEW.ASYNC.S ;  /* 0x00000000000073c6 */ /* 0x020f620000000000 */
[----:B------:R-:W-:Y:S01]  /*6940*/  SEL R83, R83, RZ, P1 ;  /* 0x000000ff53537207 */ /* 0x000fe20000800000 */
[----:B-----5:R5:W-:Y:S02]  /*6950*/  SYNCS.ARRIVE.TRANS64.RED.A1T0 RZ, [R0+URZ], RZ ;  /* 0x000000ff00ff79a7 */ /* 0x020be400081004ff */
[----:B-----5:R-:W-:Y:S04]  /*6960*/  SEL R0, RZ, 0x1, P1 ;  /* 0x00000001ff007807 */ /* 0x020fe80000800000 */
[----:B--2---:R-:W-:Y:S02]  /*6970*/  LOP3.LUT R82, R82, R0, RZ, 0x3c, !PT ;  /* 0x0000000052527212 */ /* 0x004fe400078e3cff */
.L_x_108:
[----:B------:R-:W-:Y:S05]  /*6980*/  BSYNC B1 ;  /* 0x0000000000017941 */ /* 0x000fea0003800000 */
.L_x_107:
[----:B------:R-:W-:Y:S04]  /*6990*/  SHF.R.U32.HI R0, RZ, 0x15, R39 ;  /* 0x00000015ff007819 */ /* 0x000fe80000011627 */
[----:B------:R-:W-:Y:S01]  /*69a0*/  LOP3.LUT P1, RZ, R0, 0x3, R79, 0x48, !PT ;  /* 0x0000000300ff7812 */ /* 0x000fe2000782484f */
[----:B------:R-:W-:Y:S01]  /*69b0*/  @!UPT UIADD3 URZ, UPT, UPT, URZ, URZ, URZ ;  /* 0x000000fffffff290 */ /* 0x000fe2000fffe0ff */
[----:B---3--:R-:W-:Y:S11]  /*69c0*/  @P0 BRA `(.L_x_112) ;  /* 0x0000000000080947 */ /* 0x008ff60003800000 */
[----:B------:R-:W2:Y:S02]  /*69d0*/  SYNCS.PHASECHK.TRANS64.TRYWAIT P0, [R43+URZ+0x160], R4 ;  /* 0x000160042b0075a7 */ /* 0x000ea400080011ff */
[----:B--2---:R-:W-:Y:S05]  /*69e0*/  @!P0 BRA `(.L_x_113) ;  /* 0x0000002400f88947 */ /* 0x004fea0003800000 */
.L_x_112:
[----:B------:R-:W-:Y:S05]  /*69f0*/  @!P1 BRA `(.L_x_114) ;  /* 0x0000000000409947 */ /* 0x000fea0003800000 */
[----:B------:R-:W1:Y:S01]  /*6a00*/  LDCU.64 UR8, c[0x4][0x70] ;  /* 0x01000e00ff0877ac */ /* 0x000e620008000a00 */
[----:B------:R-:W-:Y:S01]  /*6a10*/  MOV R15, 0x0 ;  /* 0x00000000000f7802 */ /* 0x000fe20000000f00 */
[----:B------:R-:W-:Y:S02]  /*6a20*/  HFMA2 R12, -RZ, RZ, 0, 5.9604644775390625e-08 ;  /* 0x00000001ff0c7431 */ /* 0x000fe400000001ff */
[----:B------:R-:W-:Y:S02]  /*6a30*/  IMAD.MOV.U32 R8, RZ, RZ, 0x192 ;  /* 0x00000192ff087424 */ /* 0x000fe400078e00ff */
[----:B------:R-:W-:Y:S01]  /*6a40*/  IMAD.MOV.U32 R13, RZ, RZ, RZ ;  /* 0x000000ffff0d7224 */ /* 0x000fe200078e00ff */
[----:B------:R-:W3:Y:S01]  /*6a50*/  LDCU.64 UR6, c[0x4][0x78] ;  /* 0x01000f00ff0677ac */ /* 0x000ee20008000a00 */
[----:B------:R-:W4:Y:S01]  /*6a60*/  LDC.64 R14, c[0x4][R15] ;  /* 0x010000000f0e7b82 */ /* 0x000f220000000a00 */
[----:B------:R-:W5:Y:S01]  /*6a70*/  LDCU.64 UR4, c[0x4][0x10] ;  /* 0x01000200ff0477ac */ /* 0x000f620008000a00 */
[----:B-1----:R-:W-:Y:S01]  /*6a80*/  MOV R5, UR9 ;  /* 0x0000000900057c02 */ /* 0x002fe20008000f00 */
[----:B--2---:R-:W-:Y:S01]  /*6a90*/  IMAD.U32 R4, RZ, RZ, UR8 ;  /* 0x00000008ff047e24 */ /* 0x004fe2000f8e00ff */
[----:B---3--:R-:W-:Y:S01]  /*6aa0*/  MOV R7, UR7 ;  /* 0x0000000700077c02 */ /* 0x008fe20008000f00 */
[----:B------:R-:W-:Y:S01]  /*6ab0*/  IMAD.U32 R6, RZ, RZ, UR6 ;  /* 0x00000006ff067e24 */ /* 0x000fe2000f8e00ff */
[----:B-----5:R-:W-:Y:S01]  /*6ac0*/  MOV R11, UR5 ;  /* 0x00000005000b7c02 */ /* 0x020fe20008000f00 */
[----:B------:R-:W-:Y:S02]  /*6ad0*/  IMAD.U32 R10, RZ, RZ, UR4 ;  /* 0x00000004ff0a7e24 */ /* 0x000fe4000f8e00ff */
[----:B------:R-:W-:Y:S07]  /*6ae0*/  LEPC R20, `(.L_x_114) ;  /* 0x000000001014794e */ /* 0x000fee0000000000 */
[----:B----4-:R-:W-:Y:S05]  /*6af0*/  CALL.ABS.NOINC R14 ;  /* 0x000000000e007343 */ /* 0x010fea0003c00000 */
.L_x_114:
[----:B------:R-:W-:Y:S05]  /*6b00*/  WARPSYNC.ALL ;  /* 0x0000000000007948 */ /* 0x000fea0003800000 */
[----:B------:R-:W-:Y:S01]  /*6b10*/  R2UR UR4, R39 ;  /* 0x00000000270472ca */ /* 0x000fe200000e0000 */
[----:B------:R-:W-:Y:S01]  /*6b20*/  BSSY.RECONVERGENT B0, `(.L_x_115) ;  /* 0x00000a0000007945 */ /* 0x000fe20003800200 */
[----:B------:R-:W-:Y:S02]  /*6b30*/  ISETP.NE.AND P6, PT, R2, RZ, PT ;  /* 0x000000ff0200720c */ /* 0x000fe40003fc5270 */
[C---:B------:R-:W-:Y:S02]  /*6b40*/  SHF.L.U32 R2, R48.reuse, 0x10, RZ ;  /* 0x0000001030027819 */ /* 0x040fe400000006ff */
[C---:B------:R-:W-:Y:S02]  /*6b50*/  PRMT R3, R48.reuse, 0x8880, RZ ;  /* 0x0000888030037816 */ /* 0x040fe400000000ff */
[----:B------:R-:W-:Y:S02]  /*6b60*/  SHF.L.U32 R41, R48, 0x8, RZ ;  /* 0x0000000830297819 */ /* 0x000fe400000006ff */
[----:B------:R-:W-:Y:S02]  /*6b70*/  SHF.L.U32 R42, R49, 0x10, RZ ;  /* 0x00000010312a7819 */ /* 0x000fe400000006ff */
[----:B------:R-:W-:Y:S01]  /*6b80*/  ISETP.NE.AND P0, PT, R88, RZ, PT ;  /* 0x000000ff5800720c */ /* 0x000fe20003f05270 */
[----:B-12---:R-:W-:Y:S01]  /*6b90*/  LDTM.16dp32bit_t0_t15.x32 R4, tmem[UR4] ;  /* 0x00000004000479ee */ /* 0x006fe20008a80000 */
[----:B------:R-:W4:Y:S01]  /*6ba0*/  LDTM.16dp32bit_t16_t31.x32 R4, tmem[UR4+0x20] ;  /* 0x00002004000479ee */ /* 0x000f220008aa0000 */
[----:B------:R-:W-:Y:S01]  /*6bb0*/  SHF.R.S32.HI R42, RZ, 0x18, R42 ;  /* 0x00000018ff2a7819 */ /* 0x000fe2000001142a */
[C---:B----4-:R-:W-:Y:S01]  /*6bc0*/  IMAD R0, R38.reuse, R4, RZ ;  /* 0x0000000426007224 */ /* 0x050fe200078e02ff */
[----:B------:R-:W-:Y:S01]  /*6bd0*/  SHF.R.S32.HI R4, RZ, 0x18, R2 ;  /* 0x00000018ff047819 */ /* 0x000fe20000011402 */
[C---:B------:R-:W-:Y:S01]  /*6be0*/  IMAD R2, R38.reuse, R5, RZ ;  /* 0x0000000526027224 */ /* 0x040fe200078e02ff */
[----:B------:R-:W-:Y:S01]  /*6bf0*/  SHF.R.S32.HI R5, RZ, 0x18, R41 ;  /* 0x00000018ff057819 */ /* 0x000fe20000011429 */
[----:B------:R-:W-:Y:S01]  /*6c00*/  IMAD R0, R3, R40, R0 ;  /* 0x0000002803007224 */ /* 0x000fe200078e0200 */
[----:B------:R-:W-:Y:S01]  /*6c10*/  PRMT R41, R49, 0x8880, RZ ;  /* 0x0000888031297816 */ /* 0x000fe200000000ff */
[----:B------:R-:W-:Y:S02]  /*6c20*/  IMAD R3, R38, R6, RZ ;  /* 0x0000000626037224 */ /* 0x000fe400078e02ff */
[-C--:B------:R-:W-:Y:S01]  /*6c30*/  IMAD R2, R4, R40.reuse, R2 ;  /* 0x0000002804027224 */ /* 0x080fe200078e0202 */
[----:B------:R-:W-:Y:S01]  /*6c40*/  SHF.R.S32.HI R4, RZ, 0x18, R48 ;  /* 0x00000018ff047819 */ /* 0x000fe20000011430 */
[----:B------:R-:W-:Y:S02]  /*6c50*/  IMAD R7, R38, R7, RZ ;  /* 0x0000000726077224 */ /* 0x000fe400078e02ff */
[-C--:B------:R-:W-:Y:S02]  /*6c60*/  IMAD R3, R5, R40.reuse, R3 ;  /* 0x0000002805037224 */ /* 0x080fe400078e0203 */
[----:B------:R-:W-:Y:S02]  /*6c70*/  IMAD R7, R4, R40, R7 ;  /* 0x0000002804077224 */ /* 0x000fe400078e0207 */
[C---:B------:R-:W-:Y:S02]  /*6c80*/  IMAD R6, R38.reuse, R11, RZ ;  /* 0x0000000b26067224 */ /* 0x040fe400078e02ff */
[C---:B------:R-:W-:Y:S01]  /*6c90*/  IMAD R11, R38.reuse, R16, RZ ;  /* 0x00000010260b7224 */ /* 0x040fe200078e02ff */
[----:B------:R-:W-:Y:S01]  /*6ca0*/  I2IP.S8.S32.SAT R52, R7, R3, RZ ;  /* 0x0000000307347239 */ /* 0x000fe200000014ff */
[C---:B------:R-:W-:Y:S02]  /*6cb0*/  IMAD R16, R38.reuse, R21, RZ ;  /* 0x0000001526107224 */ /* 0x040fe400078e02ff */
[----:B------:R-:W-:Y:S01]  /*6cc0*/  IMAD R21, R38, R26, RZ ;  /* 0x0000001a26157224 */ /* 0x000fe200078e02ff */
[----:B------:R-:W-:Y:S01]  /*6cd0*/  I2IP.S8.S32.SAT R52, R2, R0, R52 ;  /* 0x0000000002347239 */ /* 0x000fe20000001434 */
[C---:B------:R-:W-:Y:S01]  /*6ce0*/  IMAD R26, R38.reuse, R31, RZ ;  /* 0x0000001f261a7224 */ /* 0x040fe200078e02ff */
[----:B------:R-:W-:Y:S01]  /*6cf0*/  SHF.R.S32.HI R2, RZ, 0x18, R49 ;  /* 0x00000018ff027819 */ /* 0x000fe20000011431 */
[C---:B------:R-:W-:Y:S02]  /*6d00*/  IMAD R3, R38.reuse, R8, RZ ;  /* 0x0000000826037224 */ /* 0x040fe400078e02ff */
[----:B------:R-:W-:Y:S02]  /*6d10*/  IMAD.SHL.U32 R31, R49, 0x100, RZ ;  /* 0x00000100311f7824 */ /* 0x000fe400078e00ff */
[C---:B------:R-:W-:Y:S02]  /*6d20*/  IMAD R8, R38.reuse, R13, RZ ;  /* 0x0000000d26087224 */ /* 0x040fe400078e02ff */
[C---:B------:R-:W-:Y:S01]  /*6d30*/  IMAD R13, R38.reuse, R18, RZ ;  /* 0x00000012260d7224 */ /* 0x040fe200078e02ff */
[----:B------:R-:W-:Y:S01]  /*6d40*/  SHF.R.S32.HI R0, RZ, 0x18, R31 ;  /* 0x00000018ff007819 */ /* 0x000fe2000001141f */
[----:B------:R-:W-:Y:S01]  /*6d50*/  IMAD R18, R38, R23, RZ ;  /* 0x0000001726127224 */ /* 0x000fe200078e02ff */
[----:B------:R-:W-:Y:S01]  /*6d60*/  SHF.L.U32 R31, R50, 0x10, RZ ;  /* 0x00000010321f7819 */ /* 0x000fe200000006ff */
[C---:B------:R-:W-:Y:S02]  /*6d70*/  IMAD R4, R38.reuse, R9, RZ ;  /* 0x0000000926047224 */ /* 0x040fe400078e02ff */
[C---:B------:R-:W-:Y:S01]  /*6d80*/  IMAD R23, R38.reuse, R28, RZ ;  /* 0x0000001c26177224 */ /* 0x040fe200078e02ff */
[----:B------:R-:W-:Y:S01]  /*6d90*/  SHF.R.S32.HI R31, RZ, 0x18, R31 ;  /* 0x00000018ff1f7819 */ /* 0x000fe2000001141f */
[C---:B------:R-:W-:Y:S02]  /*6da0*/  IMAD R7, R38.reuse, R12, RZ ;  /* 0x0000000c26077224 */ /* 0x040fe400078e02ff */
[----:B------:R-:W-:Y:S01]  /*6db0*/  IMAD R28, R38, R33, RZ ;  /* 0x00000021261c7224 */ /* 0x000fe200078e02ff */
[----:B------:R-:W-:Y:S01]  /*6dc0*/  PRMT R33, R50, 0x8880, RZ ;  /* 0x0000888032217816 */ /* 0x000fe200000000ff */
[----:B------:R-:W-:Y:S02]  /*6dd0*/  IMAD R3, R41, R40, R3 ;  /* 0x0000002829037224 */ /* 0x000fe400078e0203 */
[C---:B------:R-:W-:Y:S02]  /*6de0*/  IMAD R12, R38.reuse, R17, RZ ;  /* 0x00000011260c7224 */ /* 0x040fe400078e02ff */
[C---:B------:R-:W-:Y:S02]  /*6df0*/  IMAD R5, R38.reuse, R10, RZ ;  /* 0x0000000a26057224 */ /* 0x040fe400078e02ff */
[----:B------:R-:W-:Y:S02]  /*6e00*/  IMAD R17, R38, R22, RZ ;  /* 0x0000001626117224 */ /* 0x000fe400078e02ff */
[----:B------:R-:W-:Y:S02]  /*6e10*/  IMAD R4, R42, R40, R4 ;  /* 0x000000282a047224 */ /* 0x000fe400078e0204 */
[C---:B------:R-:W-:Y:S02]  /*6e20*/  IMAD R22, R38.reuse, R27, RZ ;  /* 0x0000001b26167224 */ /* 0x040fe400078e02ff */
[----:B------:R-:W-:Y:S01]  /*6e30*/  IMAD R27, R38, R32, RZ ;  /* 0x00000020261b7224 */ /* 0x000fe200078e02ff */
[----:B------:R-:W-:Y:S01]  /*6e40*/  SHF.L.U32 R32, R50, 0x8, RZ ;  /* 0x0000000832207819 */ /* 0x000fe200000006ff */
[-C--:B------:R-:W-:Y:S02]  /*6e50*/  IMAD R5, R0, R40.reuse, R5 ;  /* 0x0000002800057224 */ /* 0x080fe400078e0205 */
[----:B------:R-:W-:Y:S01]  /*6e60*/  IMAD.MOV.U32 R0, RZ, RZ, R33 ;  /* 0x000000ffff007224 */ /* 0x000fe200078e0021 */
[----:B------:R-:W-:Y:S01]  /*6e70*/  SHF.R.S32.HI R32, RZ, 0x18, R32 ;  /* 0x00000018ff207819 */ /* 0x000fe20000011420 */
[-C--:B------:R-:W-:Y:S01]  /*6e80*/  IMAD R6, R2, R40.reuse, R6 ;  /* 0x0000002802067224 */ /* 0x080fe200078e0206 */
[----:B------:R-:W-:Y:S01]  /*6e90*/  SHF.R.S32.HI R2, RZ, 0x18, R50 ;  /* 0x00000018ff027819 */ /* 0x000fe20000011432 */
[----:B------:R-:W-:Y:S01]  /*6ea0*/  IMAD R7, R0, R40, R7 ;  /* 0x0000002800077224 */ /* 0x000fe200078e0207 */
[----:B------:R-:W-:Y:S01]  /*6eb0*/  PRMT R0, R51, 0x8880, RZ ;  /* 0x0000888033007816 */ /* 0x000fe200000000ff */
[----:B------:R-:W-:Y:S01]  /*6ec0*/  IMAD R9, R38, R14, RZ ;  /* 0x0000000e26097224 */ /* 0x000fe200078e02ff */
[----:B------:R-:W-:Y:S01]  /*6ed0*/  I2IP.S8.S32.SAT R6, R6, R5, RZ ;  /* 0x0000000506067239 */ /* 0x000fe200000014ff */
[-C--:B------:R-:W-:Y:S01]  /*6ee0*/  IMAD R8, R31, R40.reuse, R8 ;  /* 0x000000281f087224 */ /* 0x080fe200078e0208 */
[C---:B------:R-:W-:Y:S01]  /*6ef0*/  SHF.L.U32 R31, R51.reuse, 0x8, RZ ;  /* 0x00000008331f7819 */ /* 0x040fe200000006ff */
[----:B------:R-:W-:Y:S01]  /*6f00*/  IMAD R10, R38, R15, RZ ;  /* 0x0000000f260a7224 */ /* 0x000fe200078e02ff */
[----:B------:R-:W-:Y:S01]  /*6f10*/  I2IP.S8.S32.SAT R53, R4, R3, R6 ;  /* 0x0000000304357239 */ /* 0x000fe20000001406 */
[-C--:B------:R-:W-:Y:S01]  /*6f20*/  IMAD R9, R32, R40.reuse, R9 ;  /* 0x0000002820097224 */ /* 0x080fe200078e0209 */
[----:B------:R-:W-:Y:S01]  /*6f30*/  SHF.R.S32.HI R5, RZ, 0x18, R31 ;  /* 0x00000018ff057819 */ /* 0x000fe2000001141f */
[-C--:B------:R-:W-:Y:S01]  /*6f40*/  IMAD R10, R2, R40.reuse, R10 ;  /* 0x00000028020a7224 */ /* 0x080fe200078e020a */
[----:B------:R-:W-:Y:S01]  /*6f50*/  SHF.L.U32 R2, R51, 0x10, RZ ;  /* 0x0000001033027819 */ /* 0x000fe200000006ff */
[----:B------:R-:W-:Y:S01]  /*6f60*/  IMAD R11, R0, R40, R11 ;  /* 0x00000028000b7224 */ /* 0x000fe200078e020b */
[----:B------:R-:W-:Y:S01]  /*6f70*/  SHF.R.S32.HI R0, RZ, 0x18, R51 ;  /* 0x00000018ff007819 */ /* 0x000fe20000011433 */
[C---:B------:R-:W-:Y:S01]  /*6f80*/  IMAD R15, R38.reuse, R20, RZ ;  /* 0x00000014260f7224 */ /* 0x040fe200078e02ff */
[----:B------:R-:W-:Y:S01]  /*6f90*/  SHF.R.S32.HI R2, RZ, 0x18, R2 ;  /* 0x00000018ff027819 */ /* 0x000fe20000011402 */
[C---:B------:R-:W-:Y:S01]  /*6fa0*/  IMAD R14, R38.reuse, R19, RZ ;  /* 0x00000013260e7224 */ /* 0x040fe200078e02ff */
[C---:B------:R-:W-:Y:S01]  /*6fb0*/  SHF.L.U32 R4, R45.reuse, 0x10, RZ ;  /* 0x000000102d047819 */ /* 0x040fe200000006ff */
[----:B------:R-:W-:Y:S01]  /*6fc0*/  IMAD R19, R38, R24, RZ ;  /* 0x0000001826137224 */ /* 0x000fe200078e02ff */
[----:B------:R-:W-:Y:S01]  /*6fd0*/  PRMT R3, R45, 0x8880, RZ ;  /* 0x000088802d037816 */ /* 0x000fe200000000ff */
[-C--:B------:R-:W-:Y:S01]  /*6fe0*/  IMAD R12, R2, R40.reuse, R12 ;  /* 0x00000028020c7224 */ /* 0x080fe200078e020c */
[----:B------:R-:W-:Y:S01]  /*6ff0*/  PRMT R2, R44, 0x8880, RZ ;  /* 0x000088802c027816 */ /* 0x000fe200000000ff */
[-C--:B------:R-:W-:Y:S01]  /*7000*/  IMAD R13, R5, R40.reuse, R13 ;  /* 0x00000028050d7224 */ /* 0x080fe200078e020d */
[----:B------:R-:W-:Y:S01]  /*7010*/  SHF.R.S32.HI R4, RZ, 0x18, R4 ;  /* 0x00000018ff047819 */ /* 0x000fe20000011404 */
[----:B------:R-:W-:Y:S01]  /*7020*/  IMAD R14, R0, R40, R14 ;  /* 0x00000028000e7224 */ /* 0x000fe200078e020e */
[----:B------:R-:W-:Y:S01]  /*7030*/  MOV R0, R2 ;  /* 0x0000000200007202 */ /* 0x000fe20000000f00 */
[----:B------:R-:W-:Y:S01]  /*7040*/  IMAD.U32 R5, R44, 0x10000, RZ ;  /* 0x000100002c057824 */ /* 0x000fe200078e00ff */
[----:B------:R-:W-:Y:S01]  /*7050*/  I2IP.S8.S32.SAT R9, R10, R9, RZ ;  /* 0x000000090a097239 */ /* 0x000fe200000014ff */
[----:B------:R-:W-:Y:S01]  /*7060*/  IMAD R20, R38, R25, RZ ;  /* 0x0000001926147224 */ /* 0x000fe200078e02ff */
[----:B------:R-:W-:Y:S01]  /*7070*/  I2IP.S8.S32.SAT R13, R14, R13, RZ ;  /* 0x0000000d0e0d7239 */ /* 0x000fe200000014ff */
[----:B------:R-:W-:Y:S01]  /*7080*/  IMAD R15, R0, R40, R15 ;  /* 0x00000028000f7224 */ /* 0x000fe200078e020f */
[----:B------:R-:W-:Y:S01]  /*7090*/  SHF.R.S32.HI R2, RZ, 0x18, R5 ;  /* 0x00000018ff027819 */ /* 0x000fe20000011405 */
[----:B------:R-:W-:Y:S01]  /*70a0*/  IMAD R24, R38, R29, RZ ;  /* 0x0000001d26187224 */ /* 0x000fe200078e02ff */
[----:B------:R-:W-:Y:S01]  /*70b0*/  SHF.L.U32 R0, R44, 0x8, RZ ;  /* 0x000000082c007819 */ /* 0x000fe200000006ff */
[----:B------:R-:W-:Y:S01]  /*70c0*/  IMAD R25, R38, R30, RZ ;  /* 0x0000001e26197224 */ /* 0x000fe200078e02ff */
[----:B------:R-:W-:Y:S01]  /*70d0*/  I2IP.S8.S32.SAT R54, R8, R7, R9 ;  /* 0x0000000708367239 */ /* 0x000fe20000001409 */
[----:B------:R-:W-:Y:S01]  /*70e0*/  IMAD R16, R2, R40, R16 ;  /* 0x0000002802107224 */ /* 0x000fe200078e0210 */
[----:B------:R-:W-:Y:S01]  /*70f0*/  SHF.R.S32.HI R0, RZ, 0x18, R0 ;  /* 0x00000018ff007819 */ /* 0x000fe20000011400 */
[----:B------:R-:W-:Y:S01]  /*7100*/  IMAD R29, R38, R34, RZ ;  /* 0x00000022261d7224 */ /* 0x000fe200078e02ff */
[----:B------:R-:W-:Y:S01]  /*7110*/  SHF.R.S32.HI R2, RZ, 0x18, R44 ;  /* 0x00000018ff027819 */ /* 0x000fe2000001142c */
[----:B------:R-:W-:Y:S01]  /*7120*/  IMAD.SHL.U32 R5, R45, 0x100, RZ ;  /* 0x000001002d057824 */ /* 0x000fe200078e00ff */
[----:B------:R-:W-:Y:S01]  /*7130*/  I2IP.S8.S32.SAT R55, R12, R11, R13 ;  /* 0x0000000b0c377239 */ /* 0x000fe2000000140d */
[-C--:B------:R-:W-:Y:S02]  /*7140*/  IMAD R17, R0, R40.reuse, R17 ;  /* 0x0000002800117224 */ /* 0x080fe400078e0211 */
[-C--:B------:R-:W-:Y:S01]  /*7150*/  IMAD R18, R2, R40.reuse, R18 ;  /* 0x0000002802127224 */ /* 0x080fe200078e0212 */
[----:B------:R-:W-:Y:S01]  /*7160*/  SHF.R.S32.HI R0, RZ, 0x18, R5 ;  /* 0x00000018ff007819 */ /* 0x000fe20000011405 */
[-C--:B------:R-:W-:Y:S01]  /*7170*/  IMAD R19, R3, R40.reuse, R19 ;  /* 0x0000002803137224 */ /* 0x080fe200078e0213 */
[----:B------:R-:W-:Y:S01]  /*7180*/  SHF.R.S32.HI R2, RZ, 0x18, R45 ;  /* 0x00000018ff027819 */ /* 0x000fe2000001142d */
[-C--:B------:R-:W-:Y:S01]  /*7190*/  IMAD R20, R4, R40.reuse, R20 ;  /* 0x0000002804147224 */ /* 0x080fe200078e0214 */
[----:B------:R-:W-:Y:S01]  /*71a0*/  SHF.L.U32 R4, R46, 0x10, RZ ;  /* 0x000000102e047819 */ /* 0x000fe200000006ff */
[-C--:B------:R-:W-:Y:S01]  /*71b0*/  IMAD R21, R0, R40.reuse, R21 ;  /* 0x0000002800157224 */ /* 0x080fe200078e0215 */
[C---:B------:R-:W-:Y:S01]  /*71c0*/  PRMT R0, R46.reuse, 0x8880, RZ ;  /* 0x000088802e007816 */ /* 0x040fe200000000ff */
[----:B------:R1:W-:Y:S01]  /*71d0*/  STS.128 [R69+UR44+0x2200], R52 ;  /* 0x0022003445007988 */ /* 0x0003e20008000c2c */
[----:B------:R-:W-:Y:S01]  /*71e0*/  SHF.L.U32 R3, R46, 0x8, RZ ;  /* 0x000000082e037819 */ /* 0x000fe200000006ff */
[-C--:B------:R-:W-:Y:S01]  /*71f0*/  IMAD R22, R2, R40.reuse, R22 ;  /* 0x0000002802167224 */ /* 0x080fe200078e0216 */
[----:B------:R-:W-:Y:S01]  /*7200*/  SHF.R.S32.HI R2, RZ, 0x18, R4 ;  /* 0x00000018ff027819 */ /* 0x000fe20000011404 */
[-C--:B------:R-:W-:Y:S01]  /*7210*/  IMAD R23, R0, R40.reuse, R23 ;  /* 0x0000002800177224 */ /* 0x080fe200078e0217 */
[----:B------:R-:W-:Y:S01]  /*7220*/  SHF.R.S32.HI R3, RZ, 0x18, R3 ;  /* 0x00000018ff037819 */ /* 0x000fe20000011403 */
[----:B------:R-:W-:Y:S01]  /*7230*/  IMAD R30, R38, R35, RZ ;  /* 0x00000023261e7224 */ /* 0x000fe200078e02ff */
[----:B------:R-:W-:Y:S01]  /*7240*/  SHF.R.S32.HI R0, RZ, 0x18, R46 ;  /* 0x00000018ff007819 */ /* 0x000fe2000001142e */
[-C--:B------:R-:W-:Y:S01]  /*7250*/  IMAD R24, R2, R40.reuse, R24 ;  /* 0x0000002802187224 */ /* 0x080fe200078e0218 */
[----:B------:R-:W-:Y:S01]  /*7260*/  PRMT R2, R47, 0x8880, RZ ;  /* 0x000088802f027816 */ /* 0x000fe200000000ff */
[-C--:B------:R-:W-:Y:S01]  /*7270*/  IMAD R25, R3, R40.reuse, R25 ;  /* 0x0000002803197224 */ /* 0x080fe200078e0219 */
[C---:B------:R-:W-:Y:S01]  /*7280*/  SHF.L.U32 R3, R47.reuse, 0x10, RZ ;  /* 0x000000102f037819 */ /* 0x040fe200000006ff */
[----:B------:R-:W-:Y:S01]  /*7290*/  IMAD.SHL.U32 R4, R47, 0x100, RZ ;  /* 0x000001002f047824 */ /* 0x000fe200078e00ff */
[----:B------:R-:W-:Y:S01]  /*72a0*/  SHF.R.S32.HI R5, RZ, 0x18, R47 ;  /* 0x00000018ff057819 */ /* 0x000fe2000001142f */
[-C--:B------:R-:W-:Y:S01]  /*72b0*/  IMAD R26, R0, R40.reuse, R26 ;  /* 0x00000028001a7224 */ /* 0x080fe200078e021a */
[----:B------:R-:W-:Y:S01]  /*72c0*/  SHF.R.S32.HI R3, RZ, 0x18, R3 ;  /* 0x00000018ff037819 */ /* 0x000fe20000011403 */
[-C--:B------:R-:W-:Y:S01]  /*72d0*/  IMAD R27, R2, R40.reuse, R27 ;  /* 0x00000028021b7224 */ /* 0x080fe200078e021b */
[----:B------:R-:W-:Y:S02]  /*72e0*/  SHF.R.S32.HI R4, RZ, 0x18, R4 ;  /* 0x00000018ff047819 */ /* 0x000fe40000011404 */
[----:B------:R-:W-:Y:S01]  /*72f0*/  I2IP.S8.S32.SAT R17, R18, R17, RZ ;  /* 0x0000001112117239 */ /* 0x000fe200000014ff */
[-C--:B------:R-:W-:Y:S01]  /*7300*/  IMAD R28, R3, R40.reuse, R28 ;  /* 0x00000028031c7224 */ /* 0x080fe200078e021c */
[----:B------:R-:W-:Y:S01]  /*7310*/  I2IP.S8.S32.SAT R21, R22, R21, RZ ;  /* 0x0000001516157239 */ /* 0x000fe200000014ff */
[-C--:B------:R-:W-:Y:S01]  /*7320*/  IMAD R29, R4, R40.reuse, R29 ;  /* 0x00000028041d7224 */ /* 0x080fe200078e021d */
[----:B------:R-:W-:Y:S01]  /*7330*/  I2IP.S8.S32.SAT R16, R16, R15, R17 ;  /* 0x0000000f10107239 */ /* 0x000fe20000001411 */
[----:B------:R-:W-:Y:S01]  /*7340*/  IMAD R30, R5, R40, R30 ;  /* 0x00000028051e7224 */ /* 0x000fe200078e021e */
[----:B------:R-:W-:Y:S02]  /*7350*/  I2IP.S8.S32.SAT R17, R20, R19, R21 ;  /* 0x0000001314117239 */ /* 0x000fe40000001415 */
[----:B------:R-:W-:Y:S02]  /*7360*/  I2IP.S8.S32.SAT R18, R26, R25, RZ ;  /* 0x000000191a127239 */ /* 0x000fe400000014ff */
[----:B------:R-:W-:Y:S02]  /*7370*/  I2IP.S8.S32.SAT R19, R30, R29, RZ ;  /* 0x0000001d1e137239 */ /* 0x000fe400000014ff */
[----:B------:R-:W-:Y:S02]  /*7380*/  IADD3 R2, PT, PT, R69, UR44, RZ ;  /* 0x0000002c45027c10 */ /* 0x000fe4000fffe0ff */
[----:B------:R-:W-:Y:S02]  /*7390*/  SHF.L.U32 R0, R81, 0x4, RZ ;  /* 0x0000000451007819 */ /* 0x000fe400000006ff */
[----:B------:R-:W-:Y:S02]  /*73a0*/  I2IP.S8.S32.SAT R18, R24, R23, R18 ;  /* 0x0000001718127239 */ /* 0x000fe40000001412 */
[----:B------:R-:W-:Y:S02]  /*73b0*/  I2IP.S8.S32.SAT R19, R28, R27, R19 ;  /* 0x0000001b1c137239 */ /* 0x000fe40000001413 */
[----:B------:R-:W-:Y:S02]  /*73c0*/  IADD3 R89, PT, PT, R2, R0, RZ ;  /* 0x0000000002597210 */ /* 0x000fe40007ffe0ff */
[----:B------:R-:W-:Y:S02]  /*73d0*/  LEA R3, R83, UR44, 0x3 ;  /* 0x0000002c53037c11 */ /* 0x000fe4000f8e18ff */
[----:B------:R-:W-:Y:S01]  /*73e0*/  @P6 SHF.L.U32 R4, R82, 0x1f, RZ ;  /* 0x0000001f52046819 */ /* 0x000fe200000006ff */
[----:B------:R1:W-:Y:S01]  /*73f0*/  STS.128 [R89+0x2210], R16 ;  /* 0x0022101059007388 */ /* 0x0003e20000000c00 */
[----:B------:R-:W-:Y:S01]  /*7400*/  @!PT LDS RZ, [RZ] ;  /* 0x00000000fffff984 */ /* 0x000fe20000000800 */
[----:B------:R-:W-:Y:S01]  /*7410*/  @!PT LDS RZ, [RZ] ;  /* 0x00000000fffff984 */ /* 0x000fe20000000800 */
[----:B------:R-:W-:Y:S01]  /*7420*/  @!PT LDS RZ, [RZ] ;  /* 0x00000000fffff984 */ /* 0x000fe20000000800 */
[----:B------:R-:W-:Y:S01]  /*7430*/  @!PT LDS RZ, [RZ] ;  /* 0x00000000fffff984 */ /* 0x000fe20000000800 */
[----:B------:R2:W-:Y:S07]  /*7440*/  MEMBAR.ALL.CTA ;  /* 0x0000000000007992 */ /* 0x0005ee0000008000 */
[----:B--2---:R-:W2:Y:S02]  /*7450*/  FENCE.VIEW.ASYNC.S ;  /* 0x00000000000073c6 */ /* 0x004ea40000000000 */
[----:B--2---:R-:W-:Y:S06]  /*7460*/  BAR.SYNC.DEFER_BLOCKING 0x1, 0x80 ;  /* 0x0042000000007b1d */ /* 0x004fec0000010000 */
[----:B------:R-:W-:Y:S05]  /*7470*/  @P0 BRA `(.L_x_116) ;  /* 0x0000000000280947 */ /* 0x000fea0003800000 */
[----:B------:R-:W2:Y:S01]  /*7480*/  LDCU.64 UR6, c[0x0][0x348] ;  /* 0x00006900ff0677ac */ /* 0x000ea20008000a00 */
[----:B------:R-:W-:Y:S01]  /*7490*/  UIADD3 UR4, UPT, UPT, UR44, 0x2200, URZ ;  /* 0x000022002c047890 */ /* 0x000fe2000fffe0ff */
[----:B------:R-:W-:Y:S05]  /*74a0*/  UMOV UR51, UR36 ;  /* 0x0000002400337c82 */ /* 0x000fea0008000000 */
[----:B------:R-:W-:Y:S04]  /*74b0*/  MOV R87, UR4 ;  /* 0x0000000400577c02 */ /* 0x000fe80008000f00 */
[----:B------:R-:W-:Y:S01]  /*74c0*/  R2UR UR48, R87 ;  /* 0x00000000573072ca */ /* 0x000fe200000e0000 */
[----:B--2---:R-:W-:Y:S04]  /*74d0*/  UIADD3 UR4, UP0, UPT, UR6, 0x680, URZ ;  /* 0x0000068006047890 */ /* 0x004fe8000ff1e0ff */
[----:B------:R-:W-:Y:S09]  /*74e0*/  UIADD3.X UR5, UPT, UPT, URZ, UR7, URZ, UP0, !UPT ;  /* 0x00000007ff057290 */ /* 0x000ff200087fe4ff */
[----:B------:R2:W-:Y:S01]  /*74f0*/  UTMASTG.3D [UR48], [UR4] ;  /* 0x00000030040073b5 */ /* 0x0005e20008010000 */
[----:B------:R0:W-:Y:S01]  /*7500*/  UTMACMDFLUSH ;  /* 0x00000000000079b7 */ /* 0x0001e20000000000 */
[----:B--2---:R-:W-:Y:S04]  /*7510*/  DEPBAR.LE SB0, 0x1 ;  /* 0x000080400000791a */ /* 0x004fe80000000000 */
.L_x_116:
[----:B------:R-:W-:Y:S05]  /*7520*/  BSYNC.RECONVERGENT B0 ;  /* 0x0000000000007941 */ /* 0x000fea0003800200 */
.L_x_115:
[----:B------:R-:W-:Y:S06]  /*7530*/  BAR.SYNC.DEFER_BLOCKING 0x1, 0x80 ;  /* 0x0042000000007b1d */ /* 0x000fec0000010000 */
[----:B------:R-:W2:Y:S01]  /*7540*/  @P6 SYNCS.PHASECHK.TRANS64.TRYWAIT P0, [R3+URZ+0x110], R4 ;  /* 0x00011004030065a7 */ /* 0x000ea200080011ff */
[----:B------:R-:W-:Y:S01]  /*7550*/  BSSY B1, `(.L_x_117) ;  /* 0x000001f000017945 */ /* 0x000fe20003800000 */
[----:B--2---:R-:W-:Y:S03]  /*7560*/  @P6 SEL R56, RZ, 0x1, !P0 ;  /* 0x00000001ff386807 */ /* 0x004fe60004000000 */
[----:B------:R-:W-:Y:S05]  /*7570*/  @!P6 BRA `(.L_x_118) ;  /* 0x000000000070e947 */ /* 0x000fea0003800000 */
[----:B------:R-:W-:Y:S01]  /*7580*/  ISETP.NE.AND P1, PT, R57, RZ, PT ;  /* 0x000000ff3900720c */ /* 0x000fe20003f25270 */
[----:B------:R-:W-:Y:S01]  /*7590*/  BSSY B0, `(.L_x_119) ;  /* 0x0000008000007945 */ /* 0x000fe20003800000 */
[----:B------:R-:W-:Y:S11]  /*75a0*/  ISETP.NE.AND P0, PT, R56, RZ, PT ;  /* 0x000000ff3800720c */ /* 0x000ff60003f05270 */
[----:B------:R-:W-:Y:S04]  /*75b0*/  @P1 IMAD R2, R83, 0x1000, R2 ;  /* 0x0000100053021824 */ /* 0x000fe800078e0202 */
[----:B------:R-:W-:Y:S01]  /*75c0*/  @P1 IMAD.IADD R4, R0, 0x1, R2 ;  /* 0x0000000100041824 */ /* 0x000fe200078e0202 */
[----:B------:R-:W-:Y:S06]  /*75d0*/  @P0 BRA `(.L_x_120) ;  /* 0x00000000000c0947 */ /* 0x000fec0003800000 */
[----:B------:R-:W-:Y:S04]  /*75e0*/  SHF.L.U32 R0, R82, 0x1f, RZ ;  /* 0x0000001f52007819 */ /* 0x000fe800000006ff */
[----:B------:R-:W2:Y:S02]  /*75f0*/  SYNCS.PHASECHK.TRANS64.TRYWAIT P0, [R3+URZ+0x110], R0 ;  /* 0x00011000030075a7 */ /* 0x000ea400080011ff */
[----:B--2---:R-:W-:Y:S05]  /*7600*/  @!P0 BRA `(.L_x_121) ;  /* 0x0000001c00048947 */ /* 0x004fea0003800000 */
.L_x_120:
[----:B------:R-:W-:Y:S05]  /*7610*/  BSYNC B0 ;  /* 0x0000000000007941 */ /* 0x000fea0003800000 */
.L_x_119:
[----:B------:R-:W-:Y:S01]  /*7620*/  ISETP.NE.AND P0, PT, R57, RZ, PT ;  /* 0x000000ff3900720c */ /* 0x000fe20003f05270 */
[----:B--2---:R-:W-:Y:S02]  /*7630*/  VIADD R3, R3, 0x120 ;  /* 0x0000012003037836 */ /* 0x004fe40000000000 */
[----:B------:R-:W-:Y:S02]  /*7640*/  IMAD.U32 R0, RZ, RZ, UR45 ;  /* 0x0000002dff007e24 */ /* 0x000fe4000f8e00ff */
[----:B------:R-:W-:Y:S03]  /*7650*/  VIADD R83, R83, 0x1 ;  /* 0x0000000153537836 */ /* 0x000fe60000000000 */
[----:B------:R-:W-:Y:S05]  /*7660*/  PRMT R0, R0, 0x654, R3 ;  /* 0x0000065400007816 */ /* 0x000fea0000000003 */
[----:B------:R2:W3:Y:S04]  /*7670*/  @P0 LDS.128 R48, [R2+0x200] ;  /* 0x0002000002300984 */ /* 0x0004e80000000c00 */
[----:B------:R2:W4:Y:S01]  /*7680*/  @P0 LDS.128 R44, [R4+0x210] ;  /* 0x00021000042c0984 */ /* 0x0005220000000c00 */
        /* <DEDUP_REMOVED lines=10> */
[----:B--23--:R-:W-:Y:S02]  /*7730*/  LOP3.LUT R82, R82, R0, RZ, 0x3c, !PT ;  /* 0x0000000052527212 */ /* 0x00cfe400078e3cff */
.L_x_118:
[----:B------:R-:W-:Y:S05]  /*7740*/  BSYNC B1 ;  /* 0x0000000000017941 */ /* 0x000fea0003800000 */
.L_x_117:
[----:B------:R-:W-:Y:S05]  /*7750*/  VIADD R0, R39, 0x40 ;  /* 0x0000004027007836 */ /* 0x000fea0000000000 */
[----:B------:R-:W-:Y:S04]  /*7760*/  SHF.R.U32.HI R0, RZ, 0x15, R0 ;  /* 0x00000015ff007819 */ /* 0x000fe80000011600 */
[----:B------:R-:W-:Y:S11]  /*7770*/  LOP3.LUT P0, RZ, R0, 0x3, R79, 0x48, !PT ;  /* 0x0000000300ff7812 */ /* 0x000ff6000780484f */
[----:B------:R-:W-:Y:S02]  /*7780*/  @!UPT UIADD3 URZ, UPT, UPT, URZ, URZ, URZ ;  /* 0x000000fffffff290 */ /* 0x000fe4000fffe0ff */
[----:B------:R-:W-:Y:S05]  /*7790*/  @!P0 BRA `(.L_x_122) ;  /* 0x0000000000408947 */ /* 0x000fea0003800000 */
[----:B------:R-:W2:Y:S01]  /*77a0*/  LDCU.64 UR8, c[0x4][0x70] ;  /* 0x01000e00ff0877ac */ /* 0x000ea20008000a00 */
[----:B------:R-:W-:Y:S01]  /*77b0*/  MOV R3, 0x0 ;  /* 0x0000000000037802 */ /* 0x000fe20000000f00 */
[----:B------:R-:W-:Y:S02]  /*77c0*/  HFMA2 R12, -RZ, RZ, 0, 5.9604644775390625e-08 ;  /* 0x00000001ff0c7431 */ /* 0x000fe400000001ff */
[----:B------:R-:W-:Y:S02]  /*77d0*/  IMAD.MOV.U32 R8, RZ, RZ, 0x192 ;  /* 0x00000192ff087424 */ /* 0x000fe400078e00ff */
[----:B------:R-:W-:Y:S01]  /*77e0*/  IMAD.MOV.U32 R13, RZ, RZ, RZ ;  /* 0x000000ffff0d7224 */ /* 0x000fe200078e00ff */
[----:B------:R-:W3:Y:S01]  /*77f0*/  LDCU.64 UR6, c[0x4][0x78] ;  /* 0x01000f00ff0677ac */ /* 0x000ee20008000a00 */
[----:B------:R-:W1:Y:S01]  /*7800*/  LDC.64 R2, c[0x4][R3] ;  /* 0x0100000003027b82 */ /* 0x000e620000000a00 */
[----:B------:R-:W5:Y:S01]  /*7810*/  LDCU.64 UR4, c[0x4][0x10] ;  /* 0x01000200ff0477ac */ /* 0x000f620008000a00 */
[----:B--2---:R-:W-:Y:S01]  /*7820*/  MOV R5, UR9 ;  /* 0x0000000900057c02 */ /* 0x004fe20008000f00 */
[----:B------:R-:W-:Y:S01]  /*7830*/  IMAD.U32 R4, RZ, RZ, UR8 ;  /* 0x00000008ff047e24 */ /* 0x000fe2000f8e00ff */
[----:B---3--:R-:W-:Y:S01]  /*7840*/  MOV R7, UR7 ;  /* 0x0000000700077c02 */ /* 0x008fe20008000f00 */
[----:B------:R-:W-:Y:S01]  /*7850*/  IMAD.U32 R6, RZ, RZ, UR6 ;  /* 0x00000006ff067e24 */ /* 0x000fe2000f8e00ff */
[----:B-----5:R-:W-:Y:S01]  /*7860*/  MOV R11, UR5 ;  /* 0x00000005000b7c02 */ /* 0x020fe20008000f00 */
[----:B------:R-:W-:Y:S02]  /*7870*/  IMAD.U32 R10, RZ, RZ, UR4 ;  /* 0x00000004ff0a7e24 */ /* 0x000fe4000f8e00ff */
[----:B------:R-:W-:Y:S07]  /*7880*/  LEPC R20, `(.L_x_122) ;  /* 0x000000001014794e */ /* 0x000fee0000000000 */
[----:B-1--4-:R-:W-:Y:S05]  /*7890*/  CALL.ABS.NOINC R2 ;  /* 0x0000000002007343 */ /* 0x012fea0003c00000 */
.L_x_122:
[----:B------:R-:W-:Y:S01]  /*78a0*/  ISETP.NE.AND P0, PT, R88, RZ, PT ;  /* 0x000000ff5800720c */ /* 0x000fe20003f05270 */
[----:B------:R-:W-:Y:S05]  /*78b0*/  WARPSYNC.ALL ;  /* 0x0000000000007948 */ /* 0x000fea0003800000 */
[----:B------:R-:W-:Y:S01]  /*78c0*/  IMAD.SHL.U32 R66, R49, 0x100, RZ ;  /* 0x0000010031427824 */ /* 0x000fe200078e00ff */
[----:B------:R-:W-:Y:S01]  /*78d0*/  R2UR UR4, R39 ;  /* 0x00000000270472ca */ /* 0x000fe200000e0000 */
[----:B------:R-:W-:Y:S01]  /*78e0*/  IMAD.SHL.U32 R60, R51, 0x100, RZ ;  /* 0x00000100333c7824 */ /* 0x000fe200078e00ff */
[C---:B------:R-:W-:Y:S01]  /*78f0*/  SHF.L.U32 R2, R48.reuse, 0x10, RZ ;  /* 0x0000001030027819 */ /* 0x040fe200000006ff */
[----:B-1--4-:R-:W-:Y:S01]  /*7900*/  IMAD.SHL.U32 R54, R45, 0x100, RZ ;  /* 0x000001002d367824 */ /* 0x012fe200078e00ff */
[C---:B------:R-:W-:Y:S01]  /*7910*/  PRMT R0, R48.reuse, 0x8880, RZ ;  /* 0x0000888030007816 */ /* 0x040fe200000000ff */
[----:B------:R-:W-:Y:S01]  /*7920*/  BSSY.RECONVERGENT B0, `(.L_x_123) ;  /* 0x000009f000007945 */ /* 0x000fe20003800200 */
[----:B------:R-:W-:Y:S02]  /*7930*/  SHF.L.U32 R3, R48, 0x8, RZ ;  /* 0x0000000830037819 */ /* 0x000fe400000006ff */
[----:B------:R-:W-:Y:S02]  /*7940*/  SHF.R.S32.HI R2, RZ, 0x18, R2 ;  /* 0x00000018ff027819 */ /* 0x000fe40000011402 */
[----:B------:R-:W-:Y:S02]  /*7950*/  PRMT R68, R49, 0x8880, RZ ;  /* 0x0000888031447816 */ /* 0x000fe400000000ff */
[----:B------:R-:W-:Y:S01]  /*7960*/  SHF.R.S32.HI R3, RZ, 0x18, R3 ;  /* 0x00000018ff037819 */ /* 0x000fe20000011403 */
[----:B------:R-:W-:Y:S01]  /*7970*/  LDTM.16dp32bit_t0_t15.x32 R4, tmem[UR4+0x40] ;  /* 0x00004004000479ee */ /* 0x000fe20008a80000 */
[----:B------:R-:W1:Y:S01]  /*7980*/  LDTM.16dp32bit_t16_t31.x32 R4, tmem[UR4+0x60] ;  /* 0x00006004000479ee */ /* 0x000e620008aa0000 */
[----:B------:R-:W-:Y:S01]  /*7990*/  NOP ;  /* 0x0000000000007918 */ /* 0x000fe20000000000 */
[C---:B------:R-:W-:Y:S02]  /*79a0*/  SHF.L.U32 R63, R50.reuse, 0x8, RZ ;  /* 0x00000008323f7819 */ /* 0x040fe400000006ff */
[C---:B------:R-:W-:Y:S02]  /*79b0*/  PRMT R62, R51.reuse, 0x8880, RZ ;  /* 0x00008880333e7816 */ /* 0x040fe400000000ff */
[----:B------:R-:W-:Y:S02]  /*79c0*/  SHF.L.U32 R61, R51, 0x10, RZ ;  /* 0x00000010333d7819 */ /* 0x000fe400000006ff */
[----:B------:R-:W-:Y:S02]  /*79d0*/  R2UR UR5, R43 ;  /* 0x000000002b0572ca */ /* 0x000fe400000e0000 */
[----:B------:R-:W-:Y:S01]  /*79e0*/  SHF.R.S32.HI R39, RZ, 0x18, R48 ;  /* 0x00000018ff277819 */ /* 0x000fe20000011430 */
[----:B------:R-:W-:Y:S01]  /*79f0*/  IMAD.SHL.U32 R48, R47, 0x100, RZ ;  /* 0x000001002f307824 */ /* 0x000fe200078e00ff */
[----:B------:R-:W-:Y:S02]  /*7a00*/  SHF.L.U32 R67, R49, 0x10, RZ ;  /* 0x0000001031437819 */ /* 0x000fe400000006ff */
[C---:B------:R-:W-:Y:S02]  /*7a10*/  PRMT R65, R50.reuse, 0x8880, RZ ;  /* 0x0000888032417816 */ /* 0x040fe400000000ff */
[----:B------:R-:W-:Y:S02]  /*7a20*/  SHF.R.S32.HI R41, RZ, 0x18, R49 ;  /* 0x00000018ff297819 */ /* 0x000fe40000011431 */
[----:B------:R-:W-:Y:S02]  /*7a30*/  SHF.L.U32 R64, R50, 0x10, RZ ;  /* 0x0000001032407819 */ /* 0x000fe400000006ff */
[----:B------:R-:W-:Y:S01]  /*7a40*/  SHF.R.S32.HI R42, RZ, 0x18, R50 ;  /* 0x00000018ff2a7819 */ /* 0x000fe20000011432 */
[----:B------:R-:W-:Y:S01]  /*7a50*/  UIADD3 UR4, UPT, UPT, UR5, 0x180, URZ ;  /* 0x0000018005047890 */ /* 0x000fe2000fffe0ff */
[----:B------:R-:W-:Y:S01]  /*7a60*/  PRMT R59, R44, 0x8880, RZ ;  /* 0x000088802c3b7816 */ /* 0x000fe200000000ff */
[C---:B-1----:R-:W-:Y:S02]  /*7a70*/  IMAD R4, R38.reuse, R4, RZ ;  /* 0x0000000426047224 */ /* 0x042fe400078e02ff */
[----:B------:R-:W-:Y:S01]  /*7a80*/  UPRMT UR4, UR45, 0x654, UR4 ;  /* 0x000006542d047896 */ /* 0x000fe20008000004 */
[C---:B------:R-:W-:Y:S01]  /*7a90*/  IMAD R5, R38.reuse, R5, RZ ;  /* 0x0000000526057224 */ /* 0x040fe200078e02ff */
[----:B------:R-:W-:Y:S01]  /*7aa0*/  SHF.R.S32.HI R43, RZ, 0x18, R51 ;  /* 0x00000018ff2b7819 */ /* 0x000fe20000011433 */
[----:B------:R-:W-:Y:S01]  /*7ab0*/  IMAD R6, R38, R6, RZ ;  /* 0x0000000626067224 */ /* 0x000fe200078e02ff */
[----:B------:R-:W-:Y:S01]  /*7ac0*/  SHF.L.U32 R51, R46, 0x8, RZ ;  /* 0x000000082e337819 */ /* 0x000fe200000006ff */
[----:B------:R-:W-:Y:S01]  /*7ad0*/  IMAD R4, R0, R40, R4 ;  /* 0x0000002800047224 */ /* 0x000fe200078e0204 */
[----:B------:R-:W-:Y:S01]  /*7ae0*/  MOV R0, R68 ;  /* 0x0000004400007202 */ /* 0x000fe20000000f00 */
[----:B------:R-:W-:Y:S01]  /*7af0*/  IMAD R7, R38, R7, RZ ;  /* 0x0000000726077224 */ /* 0x000fe200078e02ff */
[----:B------:R-:W-:Y:S01]  /*7b00*/  SHF.L.U32 R58, R44, 0x10, RZ ;  /* 0x000000102c3a7819 */ /* 0x000fe200000006ff */
[-C--:B------:R-:W-:Y:S01]  /*7b10*/  IMAD R5, R2, R40.reuse, R5 ;  /* 0x0000002802057224 */ /* 0x080fe200078e0205 */
[----:B------:R-:W-:Y:S01]  /*7b20*/  SYNCS.ARRIVE.TRANS64.RED.A1T0 RZ, [UR4], RZ ;  /* 0x000000ffffff79a7 */ /* 0x000fe20008100404 */
[----:B------:R-:W-:Y:S01]  /*7b30*/  IMAD R6, R3, R40, R6 ;  /* 0x0000002803067224 */ /* 0x000fe200078e0206 */
[----:B------:R-:W-:Y:S01]  /*7b40*/  SHF.R.S32.HI R2, RZ, 0x18, R67 ;  /* 0x00000018ff027819 */ /* 0x000fe20000011443 */
[C---:B------:R-:W-:Y:S01]  /*7b50*/  IMAD R8, R38.reuse, R8, RZ ;  /* 0x0000000826087224 */ /* 0x040fe200078e02ff */
[----:B------:R-:W-:Y:S01]  /*7b60*/  SHF.R.S32.HI R3, RZ, 0x18, R66 ;  /* 0x00000018ff037819 */ /* 0x000fe20000011442 */
[-C--:B------:R-:W-:Y:S01]  /*7b70*/  IMAD R7, R39, R40.reuse, R7 ;  /* 0x0000002827077224 */ /* 0x080fe200078e0207 */
[----:B------:R-:W-:Y:S01]  /*7b80*/  MOV R39, R65 ;  /* 0x0000004100277202 */ /* 0x000fe20000000f00 */
[----:B------:R-:W-:Y:S01]  /*7b90*/  IMAD R9, R38, R9, RZ ;  /* 0x0000000926097224 */ /* 0x000fe200078e02ff */
[C---:B------:R-:W-:Y:S01]  /*7ba0*/  PRMT R56, R45.reuse, 0x8880, RZ ;  /* 0x000088802d387816 */ /* 0x040fe200000000ff */
[----:B------:R-:W-:Y:S01]  /*7bb0*/  IMAD R8, R0, R40, R8 ;  /* 0x0000002800087224 */ /* 0x000fe200078e0208 */
[----:B------:R-:W-:Y:S01]  /*7bc0*/  SHF.L.U32 R55, R45, 0x10, RZ ;  /* 0x000000102d377819 */ /* 0x000fe200000006ff */
[----:B------:R-:W-:Y:S01]  /*7bd0*/  IMAD R10, R38, R10, RZ ;  /* 0x0000000a260a7224 */ /* 0x000fe200078e02ff */
[----:B------:R-:W-:Y:S01]  /*7be0*/  PRMT R53, R46, 0x8880, RZ ;  /* 0x000088802e357816 */ /* 0x000fe200000000ff */
[----:B------:R-:W-:Y:S01]  /*7bf0*/  IMAD R9, R2, R40, R9 ;  /* 0x0000002802097224 */ /* 0x000fe200078e0209 */
[----:B------:R-:W-:Y:S01]  /*7c00*/  SHF.R.S32.HI R45, RZ, 0x18, R45 ;  /* 0x00000018ff2d7819 */ /* 0x000fe2000001142d */
[----:B------:R-:W-:Y:S01]  /*7c10*/  IMAD R0, R38, R20, RZ ;  /* 0x0000001426007224 */ /* 0x000fe200078e02ff */
[----:B------:R-:W-:Y:S01]  /*7c20*/  SHF.L.U32 R52, R46, 0x10, RZ ;  /* 0x000000102e347819 */ /* 0x000fe200000006ff */
[C---:B------:R-:W-:Y:S01]  /*7c30*/  IMAD R11, R38.reuse, R11, RZ ;  /* 0x0000000b260b7224 */ /* 0x040fe200078e02ff */
[C---:B------:R-:W-:Y:S01]  /*7c40*/  PRMT R50, R47.reuse, 0x8880, RZ ;  /* 0x000088802f327816 */ /* 0x040fe200000000ff */
[C---:B------:R-:W-:Y:S01]  /*7c50*/  IMAD R2, R38.reuse, R21, RZ ;  /* 0x0000001526027224 */ /* 0x040fe200078e02ff */
[----:B------:R-:W-:Y:S01]  /*7c60*/  SHF.R.S32.HI R46, RZ, 0x18, R46 ;  /* 0x00000018ff2e7819 */ /* 0x000fe2000001142e */
[C---:B------:R-:W-:Y:S01]  /*7c70*/  IMAD R20, R38.reuse, R24, RZ ;  /* 0x0000001826147224 */ /* 0x040fe200078e02ff */
[----:B------:R-:W-:Y:S01]  /*7c80*/  SHF.L.U32 R49, R47, 0x10, RZ ;  /* 0x000000102f317819 */ /* 0x000fe200000006ff */
[C---:B------:R-:W-:Y:S01]  /*7c90*/  IMAD R21, R38.reuse, R25, RZ ;  /* 0x0000001926157224 */ /* 0x040fe200078e02ff */
[----:B------:R-:W-:Y:S01]  /*7ca0*/  SHF.R.S32.HI R47, RZ, 0x18, R47 ;  /* 0x00000018ff2f7819 */ /* 0x000fe2000001142f */
[----:B------:R-:W-:Y:S01]  /*7cb0*/  IMAD R24, R38, R28, RZ ;  /* 0x0000001c26187224 */ /* 0x000fe200078e02ff */
[----:B------:R-:W-:Y:S01]  /*7cc0*/  SHF.L.U32 R57, R44, 0x8, RZ ;  /* 0x000000082c397819 */ /* 0x000fe200000006ff */
[----:B------:R-:W-:Y:S01]  /*7cd0*/  IMAD R10, R3, R40, R10 ;  /* 0x00000028030a7224 */ /* 0x000fe200078e020a */
[----:B------:R-:W-:Y:S01]  /*7ce0*/  SHF.R.S32.HI R44, RZ, 0x18, R44 ;  /* 0x00000018ff2c7819 */ /* 0x000fe2000001142c */
[----:B------:R-:W-:Y:S01]  /*7cf0*/  IMAD R12, R38, R12, RZ ;  /* 0x0000000c260c7224 */ /* 0x000fe200078e02ff */
[----:B------:R-:W-:Y:S01]  /*7d00*/  IADD3 R36, PT, PT, R36, 0x1, RZ ;  /* 0x0000000124247810 */ /* 0x000fe20007ffe0ff */
[C---:B------:R-:W-:Y:S02]  /*7d10*/  IMAD R25, R38.reuse, R29, RZ ;  /* 0x0000001d26197224 */ /* 0x040fe400078e02ff */
[C---:B------:R-:W-:Y:S01]  /*7d20*/  IMAD R28, R38.reuse, R32, RZ ;  /* 0x00000020261c7224 */ /* 0x040fe200078e02ff */
[----:B------:R-:W-:Y:S01]  /*7d30*/  SHF.R.S32.HI R32, RZ, 0x18, R64 ;  /* 0x00000018ff207819 */ /* 0x000fe20000011440 */
[C---:B------:R-:W-:Y:S01]  /*7d40*/  IMAD R29, R38.reuse, R33, RZ ;  /* 0x00000021261d7224 */ /* 0x040fe200078e02ff */
[----:B------:R-:W-:Y:S01]  /*7d50*/  I2IP.S8.S32.SAT R33, R7, R6, RZ ;  /* 0x0000000607217239 */ /* 0x000fe200000014ff */
[----:B------:R-:W-:Y:S01]  /*7d60*/  IMAD R11, R41, R40, R11 ;  /* 0x00000028290b7224 */ /* 0x000fe200078e020b */
[----:B------:R-:W-:Y:S01]  /*7d70*/  SHF.R.S32.HI R6, RZ, 0x18, R63 ;  /* 0x00000018ff067819 */ /* 0x000fe2000001143f */
[C---:B------:R-:W-:Y:S01]  /*7d80*/  IMAD R13, R38.reuse, R13, RZ ;  /* 0x0000000d260d7224 */ /* 0x040fe200078e02ff */
[----:B------:R-:W-:Y:S01]  /*7d90*/  MOV R7, R62 ;  /* 0x0000003e00077202 */ /* 0x000fe20000000f00 */
[C---:B------:R-:W-:Y:S02]  /*7da0*/  IMAD R14, R38.reuse, R14, RZ ;  /* 0x0000000e260e7224 */ /* 0x040fe400078e02ff */
[C---:B------:R-:W-:Y:S02]  /*7db0*/  IMAD R3, R38.reuse, R22, RZ ;  /* 0x0000001626037224 */ /* 0x040fe400078e02ff */
[----:B------:R-:W-:Y:S02]  /*7dc0*/  IMAD R12, R39, R40, R12 ;  /* 0x00000028270c7224 */ /* 0x000fe400078e020c */
[C---:B------:R-:W-:Y:S02]  /*7dd0*/  IMAD R22, R38.reuse, R26, RZ ;  /* 0x0000001a26167224 */ /* 0x040fe400078e02ff */
[C---:B------:R-:W-:Y:S02]  /*7de0*/  IMAD R15, R38.reuse, R15, RZ ;  /* 0x0000000f260f7224 */ /* 0x040fe400078e02ff */
[----:B------:R-:W-:Y:S02]  /*7df0*/  IMAD R26, R38, R30, RZ ;  /* 0x0000001e261a7224 */ /* 0x000fe400078e02ff */
[----:B------:R-:W-:Y:S02]  /*7e00*/  IMAD R13, R32, R40, R13 ;  /* 0x00000028200d7224 */ /* 0x000fe400078e020d */
[C---:B------:R-:W-:Y:S01]  /*7e10*/  IMAD R30, R38.reuse, R34, RZ ;  /* 0x00000022261e7224 */ /* 0x040fe200078e02ff */
[----:B------:R-:W-:Y:S01]  /*7e20*/  I2IP.S8.S32.SAT R34, R11, R10, RZ ;  /* 0x0000000a0b227239 */ /* 0x000fe200000014ff */
[----:B------:R-:W-:Y:S01]  /*7e30*/  IMAD R16, R38, R16, RZ ;  /* 0x0000001026107224 */ /* 0x000fe200078e02ff */
[----:B------:R-:W-:Y:S01]  /*7e40*/  SHF.R.S32.HI R10, RZ, 0x18, R61 ;  /* 0x00000018ff0a7819 */ /* 0x000fe2000001143d */
[----:B------:R-:W-:Y:S01]  /*7e50*/  IMAD R14, R6, R40, R14 ;  /* 0x00000028060e7224 */ /* 0x000fe200078e020e */
[----:B------:R-:W-:Y:S01]  /*7e60*/  I2IP.S8.S32.SAT R61, R9, R8, R34 ;  /* 0x00000008093d7239 */ /* 0x000fe20000001422 */
[----:B------:R-:W-:Y:S01]  /*7e70*/  IMAD R17, R38, R17, RZ ;  /* 0x0000001126117224 */ /* 0x000fe200078e02ff */
[----:B------:R-:W-:Y:S01]  /*7e80*/  SHF.R.S32.HI R11, RZ, 0x18, R60 ;  /* 0x00000018ff0b7819 */ /* 0x000fe2000001143c */
[----:B------:R-:W-:Y:S01]  /*7e90*/  IMAD R15, R42, R40, R15 ;  /* 0x000000282a0f7224 */ /* 0x000fe200078e020f */
[----:B------:R-:W-:Y:S01]  /*7ea0*/  I2IP.S8.S32.SAT R60, R5, R4, R33 ;  /* 0x00000004053c7239 */ /* 0x000fe20000001421 */
[C---:B------:R-:W-:Y:S01]  /*7eb0*/  IMAD R18, R38.reuse, R18, RZ ;  /* 0x0000001226127224 */ /* 0x040fe200078e02ff */
[----:B------:R-:W-:Y:S01]  /*7ec0*/  SHF.R.S32.HI R5, RZ, 0x18, R58 ;  /* 0x00000018ff057819 */ /* 0x000fe2000001143a */
[----:B------:R-:W-:Y:S01]  /*7ed0*/  IMAD R16, R7, R40, R16 ;  /* 0x0000002807107224 */ /* 0x000fe200078e0210 */
[----:B------:R-:W-:Y:S01]  /*7ee0*/  I2IP.S8.S32.SAT R14, R15, R14, RZ ;  /* 0x0000000e0f0e7239 */ /* 0x000fe200000014ff */
[----:B------:R-:W-:Y:S01]  /*7ef0*/  IMAD R19, R38, R19, RZ ;  /* 0x0000001326137224 */ /* 0x000fe200078e02ff */
[----:B------:R-:W-:Y:S01]  /*7f00*/  SHF.R.S32.HI R7, RZ, 0x18, R48 ;  /* 0x00000018ff077819 */ /* 0x000fe20000011430 */
[----:B------:R-:W-:Y:S01]  /*7f10*/  IMAD R17, R10, R40, R17 ;  /* 0x000000280a117224 */ /* 0x000fe200078e0211 */
[----:B------:R-:W-:Y:S01]  /*7f20*/  I2IP.S8.S32.SAT R62, R13, R12, R14 ;  /* 0x0000000c0d3e7239 */ /* 0x000fe2000000140e */
[-C--:B------:R-:W-:Y:S01]  /*7f30*/  IMAD R18, R11, R40.reuse, R18 ;  /* 0x000000280b127224 */ /* 0x080fe200078e0212 */
[----:B------:R-:W-:Y:S01]  /*7f40*/  SHF.R.S32.HI R6, RZ, 0x18, R57 ;  /* 0x00000018ff067819 */ /* 0x000fe20000011439 */
[----:B------:R-:W-:Y:S02]  /*7f50*/  IMAD.MOV.U32 R4, RZ, RZ, R59 ;  /* 0x000000ffff047224 */ /* 0x000fe400078e003b */
[-C--:B------:R-:W-:Y:S02]  /*7f60*/  IMAD R19, R43, R40.reuse, R19 ;  /* 0x000000282b137224 */ /* 0x080fe400078e0213 */
[----:B------:R-:W-:Y:S01]  /*7f70*/  IMAD R0, R4, R40, R0 ;  /* 0x0000002804007224 */ /* 0x000fe200078e0200 */
[----:B------:R-:W-:Y:S01]  /*7f80*/  MOV R4, R56 ;  /* 0x0000003800047202 */ /* 0x000fe20000000f00 */
[----:B------:R-:W-:Y:S01]  /*7f90*/  IMAD R23, R38, R23, RZ ;  /* 0x0000001726177224 */ /* 0x000fe200078e02ff */
[----:B------:R-:W-:Y:S01]  /*7fa0*/  I2IP.S8.S32.SAT R18, R19, R18, RZ ;  /* 0x0000001213127239 */ /* 0x000fe200000014ff */
[-C--:B------:R-:W-:Y:S01]  /*7fb0*/  IMAD R2, R5, R40.reuse, R2 ;  /* 0x0000002805027224 */ /* 0x080fe200078e0202 */
[----:B------:R-:W-:Y:S01]  /*7fc0*/  SHF.R.S32.HI R5, RZ, 0x18, R55 ;  /* 0x00000018ff057819 */ /* 0x000fe20000011437 */
[----:B------:R-:W-:Y:S01]  /*7fd0*/  IMAD R3, R6, R40, R3 ;  /* 0x0000002806037224 */ /* 0x000fe200078e0203 */
[----:B------:R-:W-:Y:S01]  /*7fe0*/  I2IP.S8.S32.SAT R63, R17, R16, R18 ;  /* 0x00000010113f7239 */ /* 0x000fe20000001412 */
[-C--:B------:R-:W-:Y:S01]  /*7ff0*/  IMAD R23, R44, R40.reuse, R23 ;  /* 0x000000282c177224 */ /* 0x080fe200078e0217 */
[----:B------:R-:W-:Y:S01]  /*8000*/  SHF.R.S32.HI R6, RZ, 0x18, R54 ;  /* 0x00000018ff067819 */ /* 0x000fe20000011436 */
[-C--:B------:R-:W-:Y:S01]  /*8010*/  IMAD R20, R4, R40.reuse, R20 ;  /* 0x0000002804147224 */ /* 0x080fe200078e0214 */
[----:B------:R-:W-:Y:S01]  /*8020*/  MOV R4, R53 ;  /* 0x0000003500047202 */ /* 0x000fe20000000f00 */
[----:B------:R1:W-:Y:S01]  /*8030*/  STS.128 [R69+UR44+0x3200], R60 ;  /* 0x0032003c45007988 */ /* 0x0003e20008000c2c */
[----:B------:R-:W-:Y:S01]  /*8040*/  IMAD R27, R38, R27, RZ ;  /* 0x0000001b261b7224 */ /* 0x000fe200078e02ff */
[----:B------:R-:W-:Y:S01]  /*8050*/  I2IP.S8.S32.SAT R3, R23, R3, RZ ;  /* 0x0000000317037239 */ /* 0x000fe200000014ff */
[-C--:B------:R-:W-:Y:S01]  /*8060*/  IMAD R21, R5, R40.reuse, R21 ;  /* 0x0000002805157224 */ /* 0x080fe200078e0215 */
[----:B------:R-:W-:Y:S01]  /*8070*/  SHF.R.S32.HI R5, RZ, 0x18, R52 ;  /* 0x00000018ff057819 */ /* 0x000fe20000011434 */
[-C--:B------:R-:W-:Y:S01]  /*8080*/  IMAD R22, R6, R40.reuse, R22 ;  /* 0x0000002806167224 */ /* 0x080fe200078e0216 */
[----:B------:R-:W-:Y:S01]  /*8090*/  SHF.R.S32.HI R6, RZ, 0x18, R49 ;  /* 0x00000018ff067819 */ /* 0x000fe20000011431 */
[-C--:B------:R-:W-:Y:S02]  /*80a0*/  IMAD R27, R45, R40.reuse, R27 ;  /* 0x000000282d1b7224 */ /* 0x080fe400078e021b */
[-C--:B------:R-:W-:Y:S01]  /*80b0*/  IMAD R24, R4, R40.reuse, R24 ;  /* 0x0000002804187224 */ /* 0x080fe200078e0218 */
[----:B------:R-:W-:Y:S01]  /*80c0*/  SHF.R.S32.HI R4, RZ, 0x18, R51 ;  /* 0x00000018ff047819 */ /* 0x000fe20000011433 */
[----:B------:R-:W-:Y:S01]  /*80d0*/  IMAD R25, R5, R40, R25 ;  /* 0x0000002805197224 */ /* 0x000fe200078e0219 */
[----:B------:R-:W-:Y:S01]  /*80e0*/  MOV R5, R50 ;  /* 0x0000003200057202 */ /* 0x000fe20000000f00 */
[----:B------:R-:W-:Y:S02]  /*80f0*/  IMAD R31, R38, R31, RZ ;  /* 0x0000001f261f7224 */ /* 0x000fe400078e02ff */
[----:B------:R-:W-:Y:S01]  /*8100*/  IMAD R26, R4, R40, R26 ;  /* 0x00000028041a7224 */ /* 0x000fe200078e021a */
[----:B------:R-:W-:Y:S01]  /*8110*/  I2IP.S8.S32.SAT R4, R2, R0, R3 ;  /* 0x0000000002047239 */ /* 0x000fe20000001403 */
[-C--:B------:R-:W-:Y:S02]  /*8120*/  IMAD R31, R46, R40.reuse, R31 ;  /* 0x000000282e1f7224 */ /* 0x080fe400078e021f */
[----:B------:R-:W-:Y:S01]  /*8130*/  IMAD R28, R5, R40, R28 ;  /* 0x00000028051c7224 */ /* 0x000fe200078e021c */
[----:B------:R-:W-:Y:S01]  /*8140*/  I2IP.S8.S32.SAT R5, R27, R22, RZ ;  /* 0x000000161b057239 */ /* 0x000fe200000014ff */
[----:B------:R-:W-:Y:S01]  /*8150*/  IMAD R29, R6, R40, R29 ;  /* 0x00000028061d7224 */ /* 0x000fe200078e021d */
[----:B------:R-:W-:Y:S01]  /*8160*/  I2IP.S8.S32.SAT R6, R31, R26, RZ ;  /* 0x0000001a1f067239 */ /* 0x000fe200000014ff */
[----:B------:R-:W-:Y:S01]  /*8170*/  IMAD R35, R38, R35, RZ ;  /* 0x0000002326237224 */ /* 0x000fe200078e02ff */
[----:B------:R-:W-:Y:S01]  /*8180*/  I2IP.S8.S32.SAT R5, R21, R20, R5 ;  /* 0x0000001415057239 */ /* 0x000fe20000001405 */
[----:B------:R-:W-:Y:S01]  /*8190*/  IMAD R30, R7, R40, R30 ;  /* 0x00000028071e7224 */ /* 0x000fe200078e021e */
[----:B------:R-:W-:Y:S01]  /*81a0*/  I2IP.S8.S32.SAT R6, R25, R24, R6 ;  /* 0x0000001819067239 */ /* 0x000fe20000001406 */
[----:B------:R-:W-:Y:S05]  /*81b0*/  IMAD R35, R47, R40, R35 ;  /* 0x000000282f237224 */ /* 0x000fea00078e0223 */
[----:B------:R-:W-:Y:S04]  /*81c0*/  I2IP.S8.S32.SAT R7, R35, R30, RZ ;  /* 0x0000001e23077239 */ /* 0x000fe800000014ff */
[----:B------:R-:W-:Y:S05]  /*81d0*/  I2IP.S8.S32.SAT R7, R29, R28, R7 ;  /* 0x0000001c1d077239 */ /* 0x000fea0000001407 */
        /* <DEDUP_REMOVED lines=10> */
[----:B------:R-:W-:Y:S02]  /*8280*/  UIADD3 UR9, UPT, UPT, UR49, 0x40, URZ ;  /* 0x0000004031097890 */ /* 0x000fe4000fffe0ff */
[----:B------:R-:W-:Y:S01]  /*8290*/  UIADD3 UR8, UPT, UPT, UR44, 0x3200, URZ ;  /* 0x000032002c087890 */ /* 0x000fe2000fffe0ff */
[----:B------:R-:W-:Y:S01]  /*82a0*/  UMOV UR10, UR50 ;  /* 0x00000032000a7c82 */ /* 0x000fe20008000000 */
[----:B------:R-:W-:Y:S01]  /*82b0*/  UMOV UR11, UR36 ;  /* 0x00000024000b7c82 */ /* 0x000fe20008000000 */
[----:B--2---:R-:W-:Y:S04]  /*82c0*/  UIADD3 UR4, UP0, UPT, UR6, 0x680, URZ ;  /* 0x0000068006047890 */ /* 0x004fe8000ff1e0ff */
[----:B------:R-:W-:Y:S09]  /*82d0*/  UIADD3.X UR5, UPT, UPT, URZ, UR7, URZ, UP0, !UPT ;  /* 0x00000007ff057290 */ /* 0x000ff200087fe4ff */
[----:B------:R2:W-:Y:S01]  /*82e0*/  UTMASTG.3D [UR8], [UR4] ;  /* 0x00000008040073b5 */ /* 0x0005e20008010000 */
[----:B------:R0:W-:Y:S01]  /*82f0*/  UTMACMDFLUSH ;  /* 0x00000000000079b7 */ /* 0x0001e20000000000 */
[----:B--2---:R-:W-:Y:S04]  /*8300*/  DEPBAR.LE SB0, 0x1 ;  /* 0x000080400000791a */ /* 0x004fe80000000000 */
.L_x_124:
[----:B------:R-:W-:Y:S05]  /*8310*/  BSYNC.RECONVERGENT B0 ;  /* 0x0000000000007941 */ /* 0x000fea0003800200 */
.L_x_123:
[----:B------:R-:W-:Y:S01]  /*8320*/  BAR.SYNC.DEFER_BLOCKING 0x1, 0x80 ;  /* 0x0042000000007b1d */ /* 0x000fe20000010000 */
[----:B------:R-:W-:Y:S01]  /*8330*/  ISETP.NE.AND P0, PT, R80, 0x2, PT ;  /* 0x000000025000780c */ /* 0x000fe20003f05270 */
[----:B------:R-:W-:Y:S01]  /*8340*/  UISETP.NE.AND UP0, UPT, UR46, URZ, UPT ;  /* 0x000000ff2e00728c */ /* 0x000fe2000bf05270 */
[----:B------:R-:W-:Y:S01]  /*8350*/  ISETP.NE.AND P1, PT, R36, 0x4, PT ;  /* 0x000000042400780c */ /* 0x000fe20003f25270 */
[----:B------:R-:W-:Y:S01]  /*8360*/  UIADD3 UR20, UPT, UPT, UR37, UR62, URZ ;  /* 0x0000003e25147290 */ /* 0x000fe2000fffe0ff */
[----:B------:R-:W-:Y:S01]  /*8370*/  SEL R2, RZ, 0x1, P0 ;  /* 0x00000001ff027807 */ /* 0x000fe20000000000 */
[----:B------:R-:W-:Y:S01]  /*8380*/  UIADD3 UR16, UPT, UPT, UR38, UR61, URZ ;  /* 0x0000003d26107290 */ /* 0x000fe2000fffe0ff */
[----:B------:R-:W-:Y:S02]  /*8390*/  SEL R0, RZ, 0x1, P1 ;  /* 0x00000001ff007807 */ /* 0x000fe40000800000 */
[----:B------:R-:W-:Y:S02]  /*83a0*/  LOP3.LUT R84, R84, R2, RZ, 0x3c, !PT ;  /* 0x0000000254547212 */ /* 0x000fe400078e3cff */
[----:B------:R-:W-:Y:S02]  /*83b0*/  LOP3.LUT R85, R85, R0, RZ, 0x3c, !PT ;  /* 0x0000000055557212 */ /* 0x000fe400078e3cff */
[----:B------:R-:W-:Y:S02]  /*83c0*/  SEL R80, R80, RZ, P0 ;  /* 0x000000ff50507207 */ /* 0x000fe40000000000 */
[----:B------:R-:W-:Y:S01]  /*83d0*/  SEL R36, R36, RZ, P1 ;  /* 0x000000ff24247207 */ /* 0x000fe20000800000 */
[----:B------:R-:W-:Y:S01]  /*83e0*/  UMOV UR36, UR59 ;  /* 0x0000003b00247c82 */ /* 0x000fe20008000000 */
[----:B------:R-:W-:Y:S05]  /*83f0*/  BRA.U UP0, `(.L_x_125) ;  /* 0xffffffd500907547 */ /* 0x000fea000b83ffff */
[----:B------:R-:W-:Y:S05]  /*8400*/  EXIT ;  /* 0x000000000000794d */ /* 0x000fea0003800000 */
.L_x_25:
[----:B--2---:R2:W3:Y:S02]  /*8410*/  SYNCS.PHASECHK.TRANS64.TRYWAIT P0, [R0+URZ+0x1b0], R2 ;  /* 0x0001b002000075a7 */ /* 0x0044e400080011ff */
[----:B---3--:R-:W-:Y:S05]  /*8420*/  @!P0 NANOSLEEP.SYNCS 0x989680 ;  /* 0x009896800000895d */ /* 0x008fea0003900000 */
[----:B------:R-:W3:Y:S02]  /*8430*/  @!P0 SYNCS.PHASECHK.TRANS64 P0, [R0+URZ+0x1b0], R2 ;  /* 0x0001b002000085a7 */ /* 0x000ee400080010ff */
[----:B---3--:R-:W-:Y:S05]  /*8440*/  @!P0 BRA `(.L_x_25) ;  /* 0xfffffffc00f08947 */ /* 0x008fea000383ffff */
[----:B------:R-:W-:Y:S05]  /*8450*/  BRA `(.L_x_126) ;  /* 0xffffff9800507947 */ /* 0x000fea000383ffff */
.L_x_28:
[----:B-1----:R-:W-:-:S07]  /*8460*/  MOV R0, UR33 ;  /* 0x0000002100007c02 */ /* 0x002fce0008000f00 */
.L_x_127:
[----:B-1----:R1:W2:Y:S02]  /*8470*/  SYNCS.PHASECHK.TRANS64.TRYWAIT P0, [R0+URZ+0x88], R3 ;  /* 0x00008803000075a7 */ /* 0x0022a400080011ff */
[----:B--2---:R-:W-:Y:S05]  /*8480*/  @!P0 NANOSLEEP.SYNCS 0x989680 ;  /* 0x009896800000895d */ /* 0x004fea0003900000 */
[----:B------:R-:W2:Y:S02]  /*8490*/  @!P0 SYNCS.PHASECHK.TRANS64 P0, [R0+URZ+0x88], R3 ;  /* 0x00008803000085a7 */ /* 0x000ea400080010ff */
[----:B--2---:R-:W-:Y:S05]  /*84a0*/  @!P0 BRA `(.L_x_127) ;  /* 0xfffffffc00f08947 */ /* 0x004fea000383ffff */
[----:B------:R-:W-:Y:S05]  /*84b0*/  BRA `(.L_x_27) ;  /* 0xffffff98009c7947 */ /* 0x000fea000383ffff */
.L_x_35:
[----:B-1----:R-:W-:-:S07]  /*84c0*/  MOV R0, UR17 ;  /* 0x0000001100007c02 */ /* 0x002fce0008000f00 */
.L_x_128:
[----:B-1----:R1:W2:Y:S02]  /*84d0*/  SYNCS.PHASECHK.TRANS64.TRYWAIT P0, [R0+URZ+0x88], R3 ;  /* 0x00008803000075a7 */ /* 0x0022a400080011ff */
[----:B--2---:R-:W-:Y:S05]  /*84e0*/  @!P0 NANOSLEEP.SYNCS 0x989680 ;  /* 0x009896800000895d */ /* 0x004fea0003900000 */
[----:B------:R-:W2:Y:S02]  /*84f0*/  @!P0 SYNCS.PHASECHK.TRANS64 P0, [R0+URZ+0x88], R3 ;  /* 0x00008803000085a7 */ /* 0x000ea400080010ff */
[----:B--2---:R-:W-:Y:S05]  /*8500*/  @!P0 BRA `(.L_x_128) ;  /* 0xfffffffc00f08947 */ /* 0x004fea000383ffff */
[----:B------:R-:W-:Y:S05]  /*8510*/  BRA `(.L_x_34) ;  /* 0xffffff9c005c7947 */ /* 0x000fea000383ffff */
.L_x_40:
[----:B-1----:R1:W2:Y:S02]  /*8520*/  SYNCS.PHASECHK.TRANS64.TRYWAIT P0, [R3+URZ+0x140], R0 ;  /* 0x00014000030075a7 */ /* 0x0022a400080011ff */
[----:B--2---:R-:W-:Y:S05]  /*8530*/  @!P0 NANOSLEEP.SYNCS 0x989680 ;  /* 0x009896800000895d */ /* 0x004fea0003900000 */
[----:B------:R-:W2:Y:S02]  /*8540*/  @!P0 SYNCS.PHASECHK.TRANS64 P0, [R3+URZ+0x140], R0 ;  /* 0x00014000030085a7 */ /* 0x000ea400080010ff */
[----:B--2---:R-:W-:Y:S05]  /*8550*/  @!P0 BRA `(.L_x_40) ;  /* 0xfffffffc00f08947 */ /* 0x004fea000383ffff */
[----:B------:R-:W-:Y:S05]  /*8560*/  BRA `(.L_x_129) ;  /* 0xffffffa000047947 */ /* 0x000fea000383ffff */
.L_x_44:
[----:B------:R-:W-:-:S07]  /*8570*/  MOV R0, UR4 ;  /* 0x0000000400007c02 */ /* 0x000fce0008000f00 */
.L_x_130:
[----:B-1----:R1:W2:Y:S02]  /*8580*/  SYNCS.PHASECHK.TRANS64.TRYWAIT P0, [R0+URZ], R2 ;  /* 0x00000002000075a7 */ /* 0x0022a400080011ff */
[----:B--2---:R-:W-:Y:S05]  /*8590*/  @!P0 NANOSLEEP.SYNCS 0x989680 ;  /* 0x009896800000895d */ /* 0x004fea0003900000 */
[----:B------:R-:W2:Y:S02]  /*85a0*/  @!P0 SYNCS.PHASECHK.TRANS64 P0, [R0+URZ], R2 ;  /* 0x00000002000085a7 */ /* 0x000ea400080010ff */
[----:B--2---:R-:W-:Y:S05]  /*85b0*/  @!P0 BRA `(.L_x_130) ;  /* 0xfffffffc00f08947 */ /* 0x004fea000383ffff */
[----:B------:R-:W-:Y:S05]  /*85c0*/  BRA `(.L_x_131) ;  /* 0xffffffa400a87947 */ /* 0x000fea000383ffff */
.L_x_45:
[----:B------:R-:W-:-:S07]  /*85d0*/  MOV R0, UR5 ;  /* 0x0000000500007c02 */ /* 0x000fce0008000f00 */
.L_x_132:
[----:B-1----:R1:W2:Y:S02]  /*85e0*/  SYNCS.PHASECHK.TRANS64.TRYWAIT P0, [R0+URZ], R3 ;  /* 0x00000003000075a7 */ /* 0x0022a400080011ff */
[----:B--2---:R-:W-:Y:S05]  /*85f0*/  @!P0 NANOSLEEP.SYNCS 0x989680 ;  /* 0x009896800000895d */ /* 0x004fea0003900000 */
[----:B------:R-:W2:Y:S02]  /*8600*/  @!P0 SYNCS.PHASECHK.TRANS64 P0, [R0+URZ], R3 ;  /* 0x00000003000085a7 */ /* 0x000ea400080010ff */
[----:B--2---:R-:W-:Y:S05]  /*8610*/  @!P0 BRA `(.L_x_132) ;  /* 0xfffffffc00f08947 */ /* 0x004fea000383ffff */
[----:B------:R-:W-:Y:S05]  /*8620*/  BRA `(.L_x_133) ;  /* 0xffffffa400b47947 */ /* 0x000fea000383ffff */
.L_x_46:
[----:B------:R-:W-:-:S07]  /*8630*/  MOV R0, UR5 ;  /* 0x0000000500007c02 */ /* 0x000fce0008000f00 */
.L_x_134:
[----:B-1----:R1:W2:Y:S02]  /*8640*/  SYNCS.PHASECHK.TRANS64.TRYWAIT P0, [R0+URZ], R3 ;  /* 0x00000003000075a7 */ /* 0x0022a400080011ff */
[----:B--2---:R-:W-:Y:S05]  /*8650*/  @!P0 NANOSLEEP.SYNCS 0x989680 ;  /* 0x009896800000895d */ /* 0x004fea0003900000 */
[----:B------:R-:W2:Y:S02]  /*8660*/  @!P0 SYNCS.PHASECHK.TRANS64 P0, [R0+URZ], R3 ;  /* 0x00000003000085a7 */ /* 0x000ea400080010ff */
[----:B--2---:R-:W-:Y:S05]  /*8670*/  @!P0 BRA `(.L_x_134) ;  /* 0xfffffffc00f08947 */ /* 0x004fea000383ffff */
[----:B------:R-:W-:Y:S05]  /*8680*/  BRA `(.L_x_135) ;  /* 0xffffffa400c07947 */ /* 0x000fea000383ffff */
.L_x_47:
[----:B------:R-:W-:-:S07]  /*8690*/  MOV R0, UR5 ;  /* 0x0000000500007c02 */ /* 0x000fce0008000f00 */
.L_x_136:
[----:B-1----:R1:W2:Y:S02]  /*86a0*/  SYNCS.PHASECHK.TRANS64.TRYWAIT P0, [R0+URZ], R3 ;  /* 0x00000003000075a7 */ /* 0x0022a400080011ff */
[----:B--2---:R-:W-:Y:S05]  /*86b0*/  @!P0 NANOSLEEP.SYNCS 0x989680 ;  /* 0x009896800000895d */ /* 0x004fea0003900000 */
[----:B------:R-:W2:Y:S02]  /*86c0*/  @!P0 SYNCS.PHASECHK.TRANS64 P0, [R0+URZ], R3 ;  /* 0x00000003000085a7 */ /* 0x000ea400080010ff */
[----:B--2---:R-:W-:Y:S05]  /*86d0*/  @!P0 BRA `(.L_x_136) ;  /* 0xfffffffc00f08947 */ /* 0x004fea000383ffff */
[----:B------:R-:W-:Y:S05]  /*86e0*/  BRA `(.L_x_137) ;  /* 0xffffffa400cc7947 */ /* 0x000fea000383ffff */
.L_x_48:
[----:B------:R-:W-:-:S07]  /*86f0*/  MOV R0, UR5 ;  /* 0x0000000500007c02 */ /* 0x000fce0008000f00 */
.L_x_138:
[----:B-1----:R1:W2:Y:S02]  /*8700*/  SYNCS.PHASECHK.TRANS64.TRYWAIT P0, [R0+URZ], R3 ;  /* 0x00000003000075a7 */ /* 0x0022a400080011ff */
[----:B--2---:R-:W-:Y:S05]  /*8710*/  @!P0 NANOSLEEP.SYNCS 0x989680 ;  /* 0x009896800000895d */ /* 0x004fea0003900000 */
[----:B------:R-:W2:Y:S02]  /*8720*/  @!P0 SYNCS.PHASECHK.TRANS64 P0, [R0+URZ], R3 ;  /* 0x00000003000085a7 */ /* 0x000ea400080010ff */
[----:B--2---:R-:W-:Y:S05]  /*8730*/  @!P0 BRA `(.L_x_138) ;  /* 0xfffffffc00f08947 */ /* 0x004fea000383ffff */
[----:B------:R-:W-:Y:S05]  /*8740*/  BRA `(.L_x_139) ;  /* 0xffffffa400d87947 */ /* 0x000fea000383ffff */
.L_x_49:
[----:B------:R-:W-:-:S07]  /*8750*/  MOV R0, UR5 ;  /* 0x0000000500007c02 */ /* 0x000fce0008000f00 */
.L_x_140:
[----:B-1----:R1:W2:Y:S02]  /*8760*/  SYNCS.PHASECHK.TRANS64.TRYWAIT P0, [R0+URZ], R3 ;  /* 0x00000003000075a7 */ /* 0x0022a400080011ff */
[----:B--2---:R-:W-:Y:S05]  /*8770*/  @!P0 NANOSLEEP.SYNCS 0x989680 ;  /* 0x009896800000895d */ /* 0x004fea0003900000 */
[----:B------:R-:W2:Y:S02]  /*8780*/  @!P0 SYNCS.PHASECHK.TRANS64 P0, [R0+URZ], R3 ;  /* 0x00000003000085a7 */ /* 0x000ea400080010ff */
[----:B--2---:R-:W-:Y:S05]  /*8790*/  @!P0 BRA `(.L_x_140) ;  /* 0xfffffffc00f08947 */ /* 0x004fea000383ffff */
[----:B------:R-:W-:Y:S05]  /*87a0*/  BRA `(.L_x_141) ;  /* 0xffffffa400e47947 */ /* 0x000fea000383ffff */
.L_x_50:
[----:B------:R-:W-:-:S07]  /*87b0*/  MOV R0, UR5 ;  /* 0x0000000500007c02 */ /* 0x000fce0008000f00 */
.L_x_142:
[----:B-1----:R1:W2:Y:S02]  /*87c0*/  SYNCS.PHASECHK.TRANS64.TRYWAIT P0, [R0+URZ], R3 ;  /* 0x00000003000075a7 */ /* 0x0022a400080011ff */
[----:B--2---:R-:W-:Y:S05]  /*87d0*/  @!P0 NANOSLEEP.SYNCS 0x989680 ;  /* 0x009896800000895d */ /* 0x004fea0003900000 */
[----:B------:R-:W2:Y:S02]  /*87e0*/  @!P0 SYNCS.PHASECHK.TRANS64 P0, [R0+URZ], R3 ;  /* 0x00000003000085a7 */ /* 0x000ea400080010ff */
[----:B--2---:R-:W-:Y:S05]  /*87f0*/  @!P0 BRA `(.L_x_142) ;  /* 0xfffffffc00f08947 */ /* 0x004fea000383ffff */
[----:B------:R-:W-:Y:S05]  /*8800*/  BRA `(.L_x_143) ;  /* 0xffffffa400f07947 */ /* 0x000fea000383ffff */
.L_x_51:
[----:B------:R-:W-:-:S07]  /*8810*/  MOV R0, UR5 ;  /* 0x0000000500007c02 */ /* 0x000fce0008000f00 */
.L_x_144:
[----:B-1----:R1:W2:Y:S02]  /*8820*/  SYNCS.PHASECHK.TRANS64.TRYWAIT P0, [R0+URZ], R3 ;  /* 0x00000003000075a7 */ /* 0x0022a400080011ff */
[----:B--2---:R-:W-:Y:S05]  /*8830*/  @!P0 NANOSLEEP.SYNCS 0x989680 ;  /* 0x009896800000895d */ /* 0x004fea0003900000 */
[----:B------:R-:W2:Y:S02]  /*8840*/  @!P0 SYNCS.PHASECHK.TRANS64 P0, [R0+URZ], R3 ;  /* 0x00000003000085a7 */ /* 0x000ea400080010ff */
[----:B--2---:R-:W-:Y:S05]  /*8850*/  @!P0 BRA `(.L_x_144) ;  /* 0xfffffffc00f08947 */ /* 0x004fea000383ffff */
[----:B------:R-:W-:Y:S05]  /*8860*/  BRA `(.L_x_145) ;  /* 0xffffffa400fc7947 */ /* 0x000fea000383ffff */
.L_x_52:
[----:B------:R-:W-:-:S07]  /*8870*/  MOV R0, UR5 ;  /* 0x0000000500007c02 */ /* 0x000fce0008000f00 */
.L_x_146:
[----:B-1----:R1:W2:Y:S02]  /*8880*/  SYNCS.PHASECHK.TRANS64.TRYWAIT P0, [R0+URZ], R3 ;  /* 0x00000003000075a7 */ /* 0x0022a400080011ff */
[----:B--2---:R-:W-:Y:S05]  /*8890*/  @!P0 NANOSLEEP.SYNCS 0x989680 ;  /* 0x009896800000895d */ /* 0x004fea0003900000 */
[----:B------:R-:W2:Y:S02]  /*88a0*/  @!P0 SYNCS.PHASECHK.TRANS64 P0, [R0+URZ], R3 ;  /* 0x00000003000085a7 */ /* 0x000ea400080010ff */
[----:B--2---:R-:W-:Y:S05]  /*88b0*/  @!P0 BRA `(.L_x_146) ;  /* 0xfffffffc00f08947 */ /* 0x004fea000383ffff */
[----:B------:R-:W-:Y:S05]  /*88c0*/  BRA `(.L_x_147) ;  /* 0xffffffa800087947 */ /* 0x000fea000383ffff */
.L_x_53:
[----:B------:R-:W-:-:S07]  /*88d0*/  MOV R0, UR5 ;  /* 0x0000000500007c02 */ /* 0x000fce0008000f00 */
.L_x_148:
[----:B-1----:R1:W2:Y:S02]  /*88e0*/  SYNCS.PHASECHK.TRANS64.TRYWAIT P0, [R0+URZ], R3 ;  /* 0x00000003000075a7 */ /* 0x0022a400080011ff */
[----:B--2---:R-:W-:Y:S05]  /*88f0*/  @!P0 NANOSLEEP.SYNCS 0x989680 ;  /* 0x009896800000895d */ /* 0x004fea0003900000 */
[----:B------:R-:W2:Y:S02]  /*8900*/  @!P0 SYNCS.PHASECHK.TRANS64 P0, [R0+URZ], R3 ;  /* 0x00000003000085a7 */ /* 0x000ea400080010ff */
[----:B--2---:R-:W-:Y:S05]  /*8910*/  @!P0 BRA `(.L_x_148) ;  /* 0xfffffffc00f08947 */ /* 0x004fea000383ffff */
[----:B------:R-:W-:Y:S05]  /*8920*/  BRA `(.L_x_149) ;  /* 0xffffffa800147947 */ /* 0x000fea000383ffff */
.L_x_54:
[----:B------:R-:W-:-:S07]  /*8930*/  MOV R0, UR5 ;  /* 0x0000000500007c02 */ /* 0x000fce0008000f00 */
.L_x_150:
[----:B-1----:R1:W2:Y:S02]  /*8940*/  SYNCS.PHASECHK.TRANS64.TRYWAIT P0, [R0+URZ], R3 ;  /* 0x00000003000075a7 */ /* 0x0022a400080011ff */
[----:B--2---:R-:W-:Y:S05]  /*8950*/  @!P0 NANOSLEEP.SYNCS 0x989680 ;  /* 0x009896800000895d */ /* 0x004fea0003900000 */
[----:B------:R-:W2:Y:S02]  /*8960*/  @!P0 SYNCS.PHASECHK.TRANS64 P0, [R0+URZ], R3 ;  /* 0x00000003000085a7 */ /* 0x000ea400080010ff */
[----:B--2---:R-:W-:Y:S05]  /*8970*/  @!P0 BRA `(.L_x_150) ;  /* 0xfffffffc00f08947 */ /* 0x004fea000383ffff */
[----:B------:R-:W-:Y:S05]  /*8980*/  BRA `(.L_x_151) ;  /* 0xffffffa800207947 */ /* 0x000fea000383ffff */
.L_x_55:
[----:B------:R-:W-:-:S07]  /*8990*/  MOV R0, UR5 ;  /* 0x0000000500007c02 */ /* 0x000fce0008000f00 */
.L_x_152:
[----:B-1----:R1:W2:Y:S02]  /*89a0*/  SYNCS.PHASECHK.TRANS64.TRYWAIT P0, [R0+URZ], R3 ;  /* 0x00000003000075a7 */ /* 0x0022a400080011ff */
[----:B--2---:R-:W-:Y:S05]  /*89b0*/  @!P0 NANOSLEEP.SYNCS 0x989680 ;  /* 0x009896800000895d */ /* 0x004fea0003900000 */
[----:B------:R-:W2:Y:S02]  /*89c0*/  @!P0 SYNCS.PHASECHK.TRANS64 P0, [R0+URZ], R3 ;  /* 0x00000003000085a7 */ /* 0x000ea400080010ff */
[----:B--2---:R-:W-:Y:S05]  /*89d0*/  @!P0 BRA `(.L_x_152) ;  /* 0xfffffffc00f08947 */ /* 0x004fea000383ffff */
[----:B------:R-:W-:Y:S05]  /*89e0*/  BRA `(.L_x_153) ;  /* 0xffffffa8002c7947 */ /* 0x000fea000383ffff */
.L_x_56:
[----:B------:R-:W-:-:S07]  /*89f0*/  MOV R0, UR5 ;  /* 0x0000000500007c02 */ /* 0x000fce0008000f00 */
.L_x_154:
[----:B-1----:R1:W2:Y:S02]  /*8a00*/  SYNCS.PHASECHK.TRANS64.TRYWAIT P0, [R0+URZ], R3 ;  /* 0x00000003000075a7 */ /* 0x0022a400080011ff */
[----:B--2---:R-:W-:Y:S05]  /*8a10*/  @!P0 NANOSLEEP.SYNCS 0x989680 ;  /* 0x009896800000895d */ /* 0x004fea0003900000 */
[----:B------:R-:W2:Y:S02]  /*8a20*/  @!P0 SYNCS.PHASECHK.TRANS64 P0, [R0+URZ], R3 ;  /* 0x00000003000085a7 */ /* 0x000ea400080010ff */
[----:B--2---:R-:W-:Y:S05]  /*8a30*/  @!P0 BRA `(.L_x_154) ;  /* 0xfffffffc00f08947 */ /* 0x004fea000383ffff */
[----:B------:R-:W-:Y:S05]  /*8a40*/  BRA `(.L_x_155) ;  /* 0xffffffa800387947 */ /* 0x000fea000383ffff */
.L_x_57:
[----:B------:R-:W-:-:S07]  /*8a50*/  MOV R0, UR5 ;  /* 0x0000000500007c02 */ /* 0x000fce0008000f00 */
.L_x_156:
[----:B-1----:R1:W2:Y:S02]  /*8a60*/  SYNCS.PHASECHK.TRANS64.TRYWAIT P0, [R0+URZ], R3 ;  /* 0x00000003000075a7 */ /* 0x0022a400080011ff */
[----:B--2---:R-:W-:Y:S05]  /*8a70*/  @!P0 NANOSLEEP.SYNCS 0x989680 ;  /* 0x009896800000895d */ /* 0x004fea0003900000 */
[----:B------:R-:W2:Y:S02]  /*8a80*/  @!P0 SYNCS.PHASECHK.TRANS64 P0, [R0+URZ], R3 ;  /* 0x00000003000085a7 */ /* 0x000ea400080010ff */
[----:B--2---:R-:W-:Y:S05]  /*8a90*/  @!P0 BRA `(.L_x_156) ;  /* 0xfffffffc00f08947 */ /* 0x004fea000383ffff */
[----:B------:R-:W-:Y:S05]  /*8aa0*/  BRA `(.L_x_157) ;  /* 0xffffffa800447947 */ /* 0x000fea000383ffff */
.L_x_58:
[----:B------:R-:W-:-:S07]  /*8ab0*/  MOV R0, UR5 ;  /* 0x0000000500007c02 */ /* 0x000fce0008000f00 */
.L_x_158:
[----:B-1----:R1:W2:Y:S02]  /*8ac0*/  SYNCS.PHASECHK.TRANS64.TRYWAIT P0, [R0+URZ], R3 ;  /* 0x00000003000075a7 */ /* 0x0022a400080011ff */
[----:B--2---:R-:W-:Y:S05]  /*8ad0*/  @!P0 NANOSLEEP.SYNCS 0x989680 ;  /* 0x009896800000895d */ /* 0x004fea0003900000 */
[----:B------:R-:W2:Y:S02]  /*8ae0*/  @!P0 SYNCS.PHASECHK.TRANS64 P0, [R0+URZ], R3 ;  /* 0x00000003000085a7 */ /* 0x000ea400080010ff */
[----:B--2---:R-:W-:Y:S05]  /*8af0*/  @!P0 BRA `(.L_x_158) ;  /* 0xfffffffc00f08947 */ /* 0x004fea000383ffff */
[----:B------:R-:W-:Y:S05]  /*8b00*/  BRA `(.L_x_159) ;  /* 0xffffffa800507947 */ /* 0x000fea000383ffff */
.L_x_59:
[----:B------:R-:W-:-:S07]  /*8b10*/  MOV R0, UR5 ;  /* 0x0000000500007c02 */ /* 0x000fce0008000f00 */
.L_x_160:
[----:B-1----:R1:W2:Y:S02]  /*8b20*/  SYNCS.PHASECHK.TRANS64.TRYWAIT P0, [R0+URZ], R3 ;  /* 0x00000003000075a7 */ /* 0x0022a400080011ff */
[----:B--2---:R-:W-:Y:S05]  /*8b30*/  @!P0 NANOSLEEP.SYNCS 0x989680 ;  /* 0x009896800000895d */ /* 0x004fea0003900000 */
[----:B------:R-:W2:Y:S02]  /*8b40*/  @!P0 SYNCS.PHASECHK.TRANS64 P0, [R0+URZ], R3 ;  /* 0x00000003000085a7 */ /* 0x000ea400080010ff */
[----:B--2---:R-:W-:Y:S05]  /*8b50*/  @!P0 BRA `(.L_x_160) ;  /* 0xfffffffc00f08947 */ /* 0x004fea000383ffff */
[----:B------:R-:W-:Y:S05]  /*8b60*/  BRA `(.L_x_161) ;  /* 0xffffffa8005c7947 */ /* 0x000fea000383ffff */
.L_x_62:
[----:B-1----:R1:W2:Y:S02]  /*8b70*/  SYNCS.PHASECHK.TRANS64.TRYWAIT P0, [R2+URZ+0x1a0], R4 ;  /* 0x0001a004020075a7 */ /* 0x0022a400080011ff */
[----:B--2---:R-:W-:Y:S05]  /*8b80*/  @!P0 NANOSLEEP.SYNCS 0x989680 ;  /* 0x009896800000895d */ /* 0x004fea0003900000 */
[----:B------:R-:W2:Y:S02]  /*8b90*/  @!P0 SYNCS.PHASECHK.TRANS64 P0, [R2+URZ+0x1a0], R4 ;  /* 0x0001a004020085a7 */ /* 0x000ea400080010ff */
[----:B--2---:R-:W-:Y:S05]  /*8ba0*/  @!P0 BRA `(.L_x_62) ;  /* 0xfffffffc00f08947 */ /* 0x004fea000383ffff */
[----:B------:R-:W-:Y:S05]  /*8bb0*/  BRA `(.L_x_162) ;  /* 0xffffffa800b87947 */ /* 0x000fea000383ffff */
.L_x_63:
[----:B------:R-:W-:-:S07]  /*8bc0*/  MOV R2, UR4 ;  /* 0x0000000400027c02 */ /* 0x000fce0008000f00 */
.L_x_163:
[----:B-1----:R1:W2:Y:S02]  /*8bd0*/  SYNCS.PHASECHK.TRANS64.TRYWAIT P0, [R2+URZ+0x150], R5 ;  /* 0x00015005020075a7 */ /* 0x0022a400080011ff */
[----:B--2---:R-:W-:Y:S05]  /*8be0*/  @!P0 NANOSLEEP.SYNCS 0x989680 ;  /* 0x009896800000895d */ /* 0x004fea0003900000 */
[----:B------:R-:W2:Y:S02]  /*8bf0*/  @!P0 SYNCS.PHASECHK.TRANS64 P0, [R2+URZ+0x150], R5 ;  /* 0x00015005020085a7 */ /* 0x000ea400080010ff */
[----:B--2---:R-:W-:Y:S05]  /*8c00*/  @!P0 BRA `(.L_x_163) ;  /* 0xfffffffc00f08947 */ /* 0x004fea000383ffff */
[----:B------:R-:W-:Y:S05]  /*8c10*/  BRA `(.L_x_164) ;  /* 0xffffffa800c87947 */ /* 0x000fea000383ffff */
.L_x_64:
[----:B-1----:R1:W2:Y:S02]  /*8c20*/  SYNCS.PHASECHK.TRANS64.TRYWAIT P1, [R2+URZ+0x140], R4 ;  /* 0x00014004020075a7 */ /* 0x0022a400080211ff */
[----:B--2---:R-:W-:Y:S05]  /*8c30*/  @!P1 NANOSLEEP.SYNCS 0x989680 ;  /* 0x009896800000995d */ /* 0x004fea0003900000 */
[----:B------:R-:W2:Y:S02]  /*8c40*/  @!P1 SYNCS.PHASECHK.TRANS64 P1, [R2+URZ+0x140], R4 ;  /* 0x00014004020095a7 */ /* 0x000ea400080210ff */
[----:B--2---:R-:W-:Y:S05]  /*8c50*/  @!P1 BRA `(.L_x_64) ;  /* 0xfffffffc00f09947 */ /* 0x004fea000383ffff */
[----:B------:R-:W-:Y:S05]  /*8c60*/  BRA `(.L_x_165) ;  /* 0xffffffa800f87947 */ /* 0x000fea000383ffff */
.L_x_67:
[----:B------:R-:W-:-:S07]  /*8c70*/  MOV R0, UR4 ;  /* 0x0000000400007c02 */ /* 0x000fce0008000f00 */
.L_x_166:
[----:B-1----:R1:W2:Y:S02]  /*8c80*/  SYNCS.PHASECHK.TRANS64.TRYWAIT P0, [R0+URZ+0x150], R2 ;  /* 0x00015002000075a7 */ /* 0x0022a400080011ff */
[----:B--2---:R-:W-:Y:S05]  /*8c90*/  @!P0 NANOSLEEP.SYNCS 0x989680 ;  /* 0x009896800000895d */ /* 0x004fea0003900000 */
[----:B------:R-:W2:Y:S02]  /*8ca0*/  @!P0 SYNCS.PHASECHK.TRANS64 P0, [R0+URZ+0x150], R2 ;  /* 0x00015002000085a7 */ /* 0x000ea400080010ff */
[----:B--2---:R-:W-:Y:S05]  /*8cb0*/  @!P0 BRA `(.L_x_166) ;  /* 0xfffffffc00f08947 */ /* 0x004fea000383ffff */
[----:B------:R-:W-:Y:S05]  /*8cc0*/  BRA `(.L_x_66) ;  /* 0xffffffac004c7947 */ /* 0x000fea000383ffff */
.L_x_74:
[----:B-1----:R1:W2:Y:S02]  /*8cd0*/  SYNCS.PHASECHK.TRANS64.TRYWAIT P1, [R0+URZ+0x140], R2 ;  /* 0x00014002000075a7 */ /* 0x0022a400080211ff */
[----:B--2---:R-:W-:Y:S05]  /*8ce0*/  @!P1 NANOSLEEP.SYNCS 0x989680 ;  /* 0x009896800000995d */ /* 0x004fea0003900000 */
[----:B------:R-:W2:Y:S02]  /*8cf0*/  @!P1 SYNCS.PHASECHK.TRANS64 P1, [R0+URZ+0x140], R2 ;  /* 0x00014002000095a7 */ /* 0x000ea400080210ff */
[----:B--2---:R-:W-:Y:S05]  /*8d00*/  @!P1 BRA `(.L_x_74) ;  /* 0xfffffffc00f09947 */ /* 0x004fea000383ffff */
[----:B------:R-:W-:Y:S05]  /*8d10*/  BRA `(.L_x_167) ;  /* 0xffffffb000b07947 */ /* 0x000fea000383ffff */
.L_x_75:
[----:B------:R-:W-:-:S07]  /*8d20*/  MOV R2, UR23 ;  /* 0x0000001700027c02 */ /* 0x000fce0008000f00 */
.L_x_168:
[----:B-1----:R1:W2:Y:S02]  /*8d30*/  SYNCS.PHASECHK.TRANS64.TRYWAIT P0, [R2+URZ+0x180], R0 ;  /* 0x00018000020075a7 */ /* 0x0022a400080011ff */
[----:B--2---:R-:W-:Y:S05]  /*8d40*/  @!P0 NANOSLEEP.SYNCS 0x989680 ;  /* 0x009896800000895d */ /* 0x004fea0003900000 */
[----:B------:R-:W2:Y:S02]  /*8d50*/  @!P0 SYNCS.PHASECHK.TRANS64 P0, [R2+URZ+0x180], R0 ;  /* 0x00018000020085a7 */ /* 0x000ea400080010ff */
[----:B--2---:R-:W-:Y:S05]  /*8d60*/  @!P0 BRA `(.L_x_168) ;  /* 0xfffffffc00f08947 */ /* 0x004fea000383ffff */
[----:B------:R-:W-:Y:S05]  /*8d70*/  BRA `(.L_x_169) ;  /* 0xffffffb400007947 */ /* 0x000fea000383ffff */
.L_x_78:
[----:B------:R-:W-:Y:S07]  /*8d80*/  MOV R0, UR5 ;  /* 0x0000000500007c02 */ /* 0x000fee0008000f00 */
.L_x_170:
[----:B-1----:R1:W2:Y:S02]  /*8d90*/  SYNCS.PHASECHK.TRANS64.TRYWAIT P0, [R0+URZ], R2 ;  /* 0x00000002000075a7 */ /* 0x0022a400080011ff */
[----:B--2---:R-:W-:Y:S05]  /*8da0*/  @!P0 NANOSLEEP.SYNCS 0x989680 ;  /* 0x009896800000895d */ /* 0x004fea0003900000 */
[----:B------:R-:W2:Y:S02]  /*8db0*/  @!P0 SYNCS.PHASECHK.TRANS64 P0, [R0+URZ], R2 ;  /* 0x00000002000085a7 */ /* 0x000ea400080010ff */
[----:B--2---:R-:W-:Y:S05]  /*8dc0*/  @!P0 BRA `(.L_x_170) ;  /* 0xfffffffc00f08947 */ /* 0x004fea000383ffff */
[----:B------:R-:W-:Y:S05]  /*8dd0*/  BRA `(.L_x_77) ;  /* 0xffffffb4001c7947 */ /* 0x000fea000383ffff */
.L_x_81:
[----:B------:R-:W-:-:S07]  /*8de0*/  MOV R0, UR4 ;  /* 0x0000000400007c02 */ /* 0x000fce0008000f00 */
.L_x_171:
[----:B--2---:R2:W4:Y:S02]  /*8df0*/  SYNCS.PHASECHK.TRANS64.TRYWAIT P0, [R0+URZ], R2 ;  /* 0x00000002000075a7 */ /* 0x00452400080011ff */
[----:B----4-:R-:W-:Y:S05]  /*8e00*/  @!P0 NANOSLEEP.SYNCS 0x989680 ;  /* 0x009896800000895d */ /* 0x010fea0003900000 */
[----:B------:R-:W4:Y:S02]  /*8e10*/  @!P0 SYNCS.PHASECHK.TRANS64 P0, [R0+URZ], R2 ;  /* 0x00000002000085a7 */ /* 0x000f2400080010ff */
[----:B----4-:R-:W-:Y:S05]  /*8e20*/  @!P0 BRA `(.L_x_171) ;  /* 0xfffffffc00f08947 */ /* 0x010fea000383ffff */
[----:B------:R-:W-:Y:S05]  /*8e30*/  BRA `(.L_x_172) ;  /* 0xffffffb400d07947 */ /* 0x000fea000383ffff */
.L_x_82:
[----:B------:R-:W-:-:S07]  /*8e40*/  MOV R0, UR5 ;  /* 0x0000000500007c02 */ /* 0x000fce0008000f00 */
.L_x_173:
[----:B-1----:R1:W2:Y:S02]  /*8e50*/  SYNCS.PHASECHK.TRANS64.TRYWAIT P0, [R0+URZ], R3 ;  /* 0x00000003000075a7 */ /* 0x0022a400080011ff */
[----:B--2---:R-:W-:Y:S05]  /*8e60*/  @!P0 NANOSLEEP.SYNCS 0x989680 ;  /* 0x009896800000895d */ /* 0x004fea0003900000 */
[----:B------:R-:W2:Y:S02]  /*8e70*/  @!P0 SYNCS.PHASECHK.TRANS64 P0, [R0+URZ], R3 ;  /* 0x00000003000085a7 */ /* 0x000ea400080010ff */
[----:B--2---:R-:W-:Y:S05]  /*8e80*/  @!P0 BRA `(.L_x_173) ;  /* 0xfffffffc00f08947 */ /* 0x004fea000383ffff */
[----:B------:R-:W-:Y:S05]  /*8e90*/  BRA `(.L_x_174) ;  /* 0xffffffb400dc7947 */ /* 0x000fea000383ffff */
.L_x_83:
[----:B------:R-:W-:-:S07]  /*8ea0*/  MOV R0, UR5 ;  /* 0x0000000500007c02 */ /* 0x000fce0008000f00 */
.L_x_175:
[----:B-1----:R1:W2:Y:S02]  /*8eb0*/  SYNCS.PHASECHK.TRANS64.TRYWAIT P0, [R0+URZ], R3 ;  /* 0x00000003000075a7 */ /* 0x0022a400080011ff */
[----:B--2---:R-:W-:Y:S05]  /*8ec0*/  @!P0 NANOSLEEP.SYNCS 0x989680 ;  /* 0x009896800000895d */ /* 0x004fea0003900000 */
[----:B------:R-:W2:Y:S02]  /*8ed0*/  @!P0 SYNCS.PHASECHK.TRANS64 P0, [R0+URZ], R3 ;  /* 0x00000003000085a7 */ /* 0x000ea400080010ff */
[----:B--2---:R-:W-:Y:S05]  /*8ee0*/  @!P0 BRA `(.L_x_175) ;  /* 0xfffffffc00f08947 */ /* 0x004fea000383ffff */
[----:B------:R-:W-:Y:S05]  /*8ef0*/  BRA `(.L_x_176) ;  /* 0xffffffb400e87947 */ /* 0x000fea000383ffff */
.L_x_84:
[----:B-1----:R-:W-:-:S07]  /*8f00*/  MOV R0, UR4 ;  /* 0x0000000400007c02 */ /* 0x002fce0008000f00 */
.L_x_177:
[----:B-1----:R1:W2:Y:S02]  /*8f10*/  SYNCS.PHASECHK.TRANS64.TRYWAIT P0, [R0+URZ], R2 ;  /* 0x00000002000075a7 */ /* 0x0022a400080011ff */
[----:B--2---:R-:W-:Y:S05]  /*8f20*/  @!P0 NANOSLEEP.SYNCS 0x989680 ;  /* 0x009896800000895d */ /* 0x004fea0003900000 */
[----:B------:R-:W2:Y:S02]  /*8f30*/  @!P0 SYNCS.PHASECHK.TRANS64 P0, [R0+URZ], R2 ;  /* 0x00000002000085a7 */ /* 0x000ea400080010ff */
[----:B--2---:R-:W-:Y:S05]  /*8f40*/  @!P0 BRA `(.L_x_177) ;  /* 0xfffffffc00f08947 */ /* 0x004fea000383ffff */
[----:B------:R-:W-:Y:S05]  /*8f50*/  BRA `(.L_x_178) ;  /* 0xffffffb400f47947 */ /* 0x000fea000383ffff */
.L_x_89:
[----:B--2---:R2:W3:Y:S02]  /*8f60*/  SYNCS.PHASECHK.TRANS64.TRYWAIT P0, [R12+URZ+0x140], R0 ;  /* 0x000140000c0075a7 */ /* 0x0044e400080011ff */
[----:B---3--:R-:W-:Y:S05]  /*8f70*/  @!P0 NANOSLEEP.SYNCS 0x989680 ;  /* 0x009896800000895d */ /* 0x008fea0003900000 */
[----:B------:R-:W3:Y:S02]  /*8f80*/  @!P0 SYNCS.PHASECHK.TRANS64 P0, [R12+URZ+0x140], R0 ;  /* 0x000140000c0085a7 */ /* 0x000ee400080010ff */
[----:B---3--:R-:W-:Y:S05]  /*8f90*/  @!P0 BRA `(.L_x_89) ;  /* 0xfffffffc00f08947 */ /* 0x008fea000383ffff */
[----:B------:R-:W-:Y:S05]  /*8fa0*/  BRA `(.L_x_179) ;  /* 0xffffffbc000c7947 */ /* 0x000fea000383ffff */
.L_x_92:
[----:B-1----:R-:W-:Y:S07]  /*8fb0*/  MOV R0, UR21 ;  /* 0x0000001500007c02 */ /* 0x002fee0008000f00 */
.L_x_180:
[----:B-1----:R1:W2:Y:S02]  /*8fc0*/  SYNCS.PHASECHK.TRANS64.TRYWAIT P2, [R0+URZ+0x138], R6 ;  /* 0x00013806000075a7 */ /* 0x0022a400080411ff */
[----:B--2---:R-:W-:Y:S05]  /*8fd0*/  @!P2 NANOSLEEP.SYNCS 0x989680 ;  /* 0x009896800000a95d */ /* 0x004fea0003900000 */
[----:B------:R-:W2:Y:S02]  /*8fe0*/  @!P2 SYNCS.PHASECHK.TRANS64 P2, [R0+URZ+0x138], R6 ;  /* 0x000138060000a5a7 */ /* 0x000ea400080410ff */
[----:B--2---:R-:W-:Y:S05]  /*8ff0*/  @!P2 BRA `(.L_x_180) ;  /* 0xfffffffc00f0a947 */ /* 0x004fea000383ffff */
[----:B------:R-:W-:Y:S05]  /*9000*/  BRA `(.L_x_91) ;  /* 0xffffffc000747947 */ /* 0x000fea000383ffff */
.L_x_95:
[----:B------:R-:W-:Y:S07]  /*9010*/  MOV R0, UR21 ;  /* 0x0000001500007c02 */ /* 0x000fee0008000f00 */
.L_x_181:
[----:B-1----:R1:W2:Y:S02]  /*9020*/  SYNCS.PHASECHK.TRANS64.TRYWAIT P0, [R0+URZ+0x120], R9 ;  /* 0x00012009000075a7 */ /* 0x0022a400080011ff */
[----:B--2---:R-:W-:Y:S05]  /*9030*/  @!P0 NANOSLEEP.SYNCS 0x989680 ;  /* 0x009896800000895d */ /* 0x004fea0003900000 */
[----:B------:R-:W2:Y:S02]  /*9040*/  @!P0 SYNCS.PHASECHK.TRANS64 P0, [R0+URZ+0x120], R9 ;  /* 0x00012009000085a7 */ /* 0x000ea400080010ff */
[----:B--2---:R-:W-:Y:S05]  /*9050*/  @!P0 BRA `(.L_x_181) ;  /* 0xfffffffc00f08947 */ /* 0x004fea000383ffff */
[----:B------:R-:W-:Y:S05]  /*9060*/  BRA `(.L_x_182) ;  /* 0xffffffc000d07947 */ /* 0x000fea000383ffff */
.L_x_96:
[----:B------:R-:W-:Y:S07]  /*9070*/  MOV R0, UR21 ;  /* 0x0000001500007c02 */ /* 0x000fee0008000f00 */
.L_x_183:
[----:B-1----:R1:W2:Y:S02]  /*9080*/  SYNCS.PHASECHK.TRANS64.TRYWAIT P0, [R0+URZ+0x128], R9 ;  /* 0x00012809000075a7 */ /* 0x0022a400080011ff */
[----:B--2---:R-:W-:Y:S05]  /*9090*/  @!P0 NANOSLEEP.SYNCS 0x989680 ;  /* 0x009896800000895d */ /* 0x004fea0003900000 */
[----:B------:R-:W2:Y:S02]  /*90a0*/  @!P0 SYNCS.PHASECHK.TRANS64 P0, [R0+URZ+0x128], R9 ;  /* 0x00012809000085a7 */ /* 0x000ea400080010ff */
[----:B--2---:R-:W-:Y:S05]  /*90b0*/  @!P0 BRA `(.L_x_183) ;  /* 0xfffffffc00f08947 */ /* 0x004fea000383ffff */
[----:B------:R-:W-:Y:S05]  /*90c0*/  BRA `(.L_x_184) ;  /* 0xffffffc4000c7947 */ /* 0x000fea000383ffff */
.L_x_98:
[----:B------:R-:W-:-:S07]  /*90d0*/  MOV R0, UR21 ;  /* 0x0000001500007c02 */ /* 0x000fce0008000f00 */
.L_x_185:
[----:B-1----:R1:W3:Y:S02]  /*90e0*/  SYNCS.PHASECHK.TRANS64.TRYWAIT P0, [R0+URZ+0x120], R2 ;  /* 0x00012002000075a7 */ /* 0x0022e400080011ff */
[----:B---3--:R-:W-:Y:S05]  /*90f0*/  @!P0 NANOSLEEP.SYNCS 0x989680 ;  /* 0x009896800000895d */ /* 0x008fea0003900000 */
[----:B------:R-:W3:Y:S02]  /*9100*/  @!P0 SYNCS.PHASECHK.TRANS64 P0, [R0+URZ+0x120], R2 ;  /* 0x00012002000085a7 */ /* 0x000ee400080010ff */
[----:B---3--:R-:W-:Y:S05]  /*9110*/  @!P0 BRA `(.L_x_185) ;  /* 0xfffffffc00f08947 */ /* 0x008fea000383ffff */
[----:B------:R-:W-:Y:S05]  /*9120*/  BRA `(.L_x_186) ;  /* 0xffffffc4007c7947 */ /* 0x000fea000383ffff */
.L_x_100:
[----:B--2---:R2:W4:Y:S02]  /*9130*/  SYNCS.PHASECHK.TRANS64.TRYWAIT P0, [R3+URZ+0x140], R0 ;  /* 0x00014000030075a7 */ /* 0x00452400080011ff */
[----:B----4-:R-:W-:Y:S05]  /*9140*/  @!P0 NANOSLEEP.SYNCS 0x989680 ;  /* 0x009896800000895d */ /* 0x010fea0003900000 */
[----:B------:R-:W4:Y:S02]  /*9150*/  @!P0 SYNCS.PHASECHK.TRANS64 P0, [R3+URZ+0x140], R0 ;  /* 0x00014000030085a7 */ /* 0x000f2400080010ff */
[----:B----4-:R-:W-:Y:S05]  /*9160*/  @!P0 BRA `(.L_x_100) ;  /* 0xfffffffc00f08947 */ /* 0x010fea000383ffff */
[----:B------:R-:W-:Y:S05]  /*9170*/  BRA `(.L_x_187) ;  /* 0xffffffc800447947 */ /* 0x000fea000383ffff */
.L_x_111:
[----:B-1----:R1:W2:Y:S02]  /*9180*/  SYNCS.PHASECHK.TRANS64.TRYWAIT P1, [R3+URZ+0x110], R0 ;  /* 0x00011000030075a7 */ /* 0x0022a400080211ff */
[----:B--2---:R-:W-:Y:S05]  /*9190*/  @!P1 NANOSLEEP.SYNCS 0x989680 ;  /* 0x009896800000995d */ /* 0x004fea0003900000 */
[----:B------:R-:W2:Y:S02]  /*91a0*/  @!P1 SYNCS.PHASECHK.TRANS64 P1, [R3+URZ+0x110], R0 ;  /* 0x00011000030095a7 */ /* 0x000ea400080210ff */
[----:B--2---:R-:W-:Y:S05]  /*91b0*/  @!P1 BRA `(.L_x_111) ;  /* 0xfffffffc00f09947 */ /* 0x004fea000383ffff */
[----:B------:R-:W-:Y:S05]  /*91c0*/  BRA `(.L_x_110) ;  /* 0xffffffd400a07947 */ /* 0x000fea000383ffff */
.L_x_113:
[----:B--2---:R2:W3:Y:S02]  /*91d0*/  SYNCS.PHASECHK.TRANS64.TRYWAIT P0, [R43+URZ+0x160], R4 ;  /* 0x000160042b0075a7 */ /* 0x0044e400080011ff */
[----:B---3--:R-:W-:Y:S05]  /*91e0*/  @!P0 NANOSLEEP.SYNCS 0x989680 ;  /* 0x009896800000895d */ /* 0x008fea0003900000 */
[----:B------:R-:W3:Y:S02]  /*91f0*/  @!P0 SYNCS.PHASECHK.TRANS64 P0, [R43+URZ+0x160], R4 ;  /* 0x000160042b0085a7 */ /* 0x000ee400080010ff */
[----:B---3--:R-:W-:Y:S05]  /*9200*/  @!P0 BRA `(.L_x_113) ;  /* 0xfffffffc00f08947 */ /* 0x008fea000383ffff */
[----:B------:R-:W-:Y:S05]  /*9210*/  BRA `(.L_x_112) ;  /* 0xffffffd400f47947 */ /* 0x000fea000383ffff */
.L_x_121:
[----:B--2---:R2:W3:Y:S02]  /*9220*/  SYNCS.PHASECHK.TRANS64.TRYWAIT P0, [R3+URZ+0x110], R0 ;  /* 0x00011000030075a7 */ /* 0x0044e400080011ff */
[----:B---3--:R-:W-:Y:S05]  /*9230*/  @!P0 NANOSLEEP.SYNCS 0x989680 ;  /* 0x009896800000895d */ /* 0x008fea0003900000 */
[----:B------:R-:W3:Y:S02]  /*9240*/  @!P0 SYNCS.PHASECHK.TRANS64 P0, [R3+URZ+0x110], R0 ;  /* 0x00011000030085a7 */ /* 0x000ee400080010ff */
[----:B---3--:R-:W-:Y:S05]  /*9250*/  @!P0 BRA `(.L_x_121) ;  /* 0xfffffffc00f08947 */ /* 0x008fea000383ffff */
[----:B------:R-:W-:Y:S05]  /*9260*/  BRA `(.L_x_120) ;  /* 0xffffffe000e87947 */ /* 0x000fea000383ffff */
        .weak           $__internal_0_$__cuda_sm10x_tcgen05_guardrail_trap_col_being_dealloced_not_returned_by_alloc
        .type           $__internal_0_$__cuda_sm10x_tcgen05_guardrail_trap_col_being_dealloced_not_returned_by_alloc,@function
        .size           $__internal_0_$__cuda_sm10x_tcgen05_guardrail_trap_col_being_dealloced_not_returned_by_alloc,($__internal_1_$__cuda_sm10x_tcgen05_guardrail_trap_phase_invalid_during_alloc - $__internal_0_$__cuda_sm10x_tcgen05_guardrail_trap_col_being_dealloced_not_returned_by_alloc)
$__internal_0_$__cuda_sm10x_tcgen05_guardrail_trap_col_being_dealloced_not_returned_by_alloc:
[----:B------:R-:W-:Y:S05]  /*9270*/  BPT.TRAP 0x1 ;  /* 0x000000040000795c */ /* 0x000fea0000300000 */
[----:B------:R-:W-:-:S04]  /*9280*/  HFMA2 R3, -RZ, RZ, 0, 0 ;  /* 0x00000000ff037431 */ /* 0x000fc800000001ff */
[----:B------:R-:W-:Y:S05]  /*9290*/  RET.REL.NODEC R2 `(_ZN7cutlass13device_kernelINS_4gemm6kernel13GemmUniversalIN4cute5tupleIJiiiiEEENS1_10collective13CollectiveMmaINS1_35MainloopSm100TmaUmmaWarpSpecializedILi17ELi2ELi4ENS5_IJNS4_1CILi4EEESB_NSA_ILi1EEEEEEEENS5_IJNSA_ILi64EEENSA_ILi128EEESF_EEEaNS5_IJlSC_lEEEaSI_NS4_8TiledMMAINS4_8MMA_AtomIJNS4_15SM100_MMA_S8_SSIaaiLi64ELi128ELNS4_4UMMA5MajorE0ELSN_0ELNSM_8SaturateE0EEEEEENS4_6LayoutINS5_IJSC_SC_SC_EEENS5_IJNSA_ILi0EEEST_ST_EEEEENS5_IJNS4_10UnderscoreESW_SW_EEEEENS4_23SM90_TMA_LOAD_MULTICASTENS4_14ComposedLayoutINS4_7SwizzleILi2ELi4ELi3EEENS4_18smem_ptr_flag_bitsILi8EEENSR_INS5_IJNSA_ILi8EEESF_EEENS5_IJSF_SC_EEEEEEEvNS4_8identityESZ_S19_vS1A_EENS_8epilogue10collective18CollectiveEpilogueINS1C_23Sm100TmaWarpSpecializedILi2ELi2ELi32ELb0ELb0EEEJSH_NS5_IJNSR_ISF_SC_EES1H_EEEaSI_aSI_NS1C_6fusion15FusionCallbacksIS1G_NS1J_17LinearCombinationIaiaiLNS_15FloatRoundStyleE2EEESH_S1I_JEEENS4_5SM1004TMEM4LOAD26SM100_TMEM_LOAD_16dp32b32xENS4_13SM90_TMA_LOADES19_NS4_39AutoVectorizingCopyWithAssumedAlignmentILi128EEENS4_14SM90_TMA_STOREES19_S1V_S1V_EEEvvEEEEvNT_6ParamsE) ;  /* 0xffffff6c02587950 */ /* 0x000fea0003c3ffff */
        .weak           $__internal_1_$__cuda_sm10x_tcgen05_guardrail_trap_phase_invalid_during_alloc
        .type           $__internal_1_$__cuda_sm10x_tcgen05_guardrail_trap_phase_invalid_during_alloc,@function
        .size           $__internal_1_$__cuda_sm10x_tcgen05_guardrail_trap_phase_invalid_during_alloc,($__internal_2_$__cuda_sm10x_tcgen05_guardrail_trap_unallocated_columns_being_dealloced - $__internal_1_$__cuda_sm10x_tcgen05_guardrail_trap_phase_invalid_during_alloc)
$__internal_1_$__cuda_sm10x_tcgen05_guardrail_trap_phase_invalid_during_alloc:
[----:B------:R-:W-:Y:S05]  /*92a0*/  BPT.TRAP 0x1 ;  /* 0x000000040000795c */ /* 0x000fea0000300000 */
[----:B------:R-:W-:-:S04]  /*92b0*/  MOV R5, 0x0 ;  /* 0x0000000000057802 */ /* 0x000fc80000000f00 */
[----:B------:R-:W-:Y:S05]  /*92c0*/  RET.REL.NODEC R4 `(_ZN7cutlass13device_kernelINS_4gemm6kernel13GemmUniversalIN4cute5tupleIJiiiiEEENS1_10collective13CollectiveMmaINS1_35MainloopSm100TmaUmmaWarpSpecializedILi17ELi2ELi4ENS5_IJNS4_1CILi4EEESB_NSA_ILi1EEEEEEEENS5_IJNSA_ILi64EEENSA_ILi128EEESF_EEEaNS5_IJlSC_lEEEaSI_NS4_8TiledMMAINS4_8MMA_AtomIJNS4_15SM100_MMA_S8_SSIaaiLi64ELi128ELNS4_4UMMA5MajorE0ELSN_0ELNSM_8SaturateE0EEEEEENS4_6LayoutINS5_IJSC_SC_SC_EEENS5_IJNSA_ILi0EEEST_ST_EEEEENS5_IJNS4_10UnderscoreESW_SW_EEEEENS4_23SM90_TMA_LOAD_MULTICASTENS4_14ComposedLayoutINS4_7SwizzleILi2ELi4ELi3EEENS4_18smem_ptr_flag_bitsILi8EEENSR_INS5_IJNSA_ILi8EEESF_EEENS5_IJSF_SC_EEEEEEEvNS4_8identityESZ_S19_vS1A_EENS_8epilogue10collective18CollectiveEpilogueINS1C_23Sm100TmaWarpSpecializedILi2ELi2ELi32ELb0ELb0EEEJSH_NS5_IJNSR_ISF_SC_EES1H_EEEaSI_aSI_NS1C_6fusion15FusionCallbacksIS1G_NS1J_17LinearCombinationIaiaiLNS_15FloatRoundStyleE2EEESH_S1I_JEEENS4_5SM1004TMEM4LOAD26SM100_TMEM_LOAD_16dp32b32xENS4_13SM90_TMA_LOADES19_NS4_39AutoVectorizingCopyWithAssumedAlignmentILi128EEENS4_14SM90_TMA_STOREES19_S1V_S1V_EEEvvEEEEvNT_6ParamsE) ;  /* 0xffffff6c044c7950 */ /* 0x000fea0003c3ffff */
        .weak           $__internal_2_$__cuda_sm10x_tcgen05_guardrail_trap_unallocated_columns_being_dealloced
        .type           $__internal_2_$__cuda_sm10x_tcgen05_guardrail_trap_unallocated_columns_being_dealloced,@function
        .size           $__internal_2_$__cuda_sm10x_tcgen05_guardrail_trap_unallocated_columns_being_dealloced,(.L_x_189 - $__internal_2_$__cuda_sm10x_tcgen05_guardrail_trap_unallocated_columns_being_dealloced)
$__internal_2_$__cuda_sm10x_tcgen05_guardrail_trap_unallocated_columns_being_dealloced:
[----:B------:R-:W-:Y:S05]  /*92d0*/  BPT.TRAP 0x1 ;  /* 0x000000040000795c */ /* 0x000fea0000300000 */
[----:B------:R-:W-:-:S04]  /*92e0*/  HFMA2 R3, -RZ, RZ, 0, 0 ;  /* 0x00000000ff037431 */ /* 0x000fc800000001ff */
[----:B------:R-:W-:Y:S05]  /*92f0*/  RET.REL.NODEC R2 `(_ZN7cutlass13device_kernelINS_4gemm6kernel13GemmUniversalIN4cute5tupleIJiiiiEEENS1_10collective13CollectiveMmaINS1_35MainloopSm100TmaUmmaWarpSpecializedILi17ELi2ELi4ENS5_IJNS4_1CILi4EEESB_NSA_ILi1EEEEEEEENS5_IJNSA_ILi64EEENSA_ILi128EEESF_EEEaNS5_IJlSC_lEEEaSI_NS4_8TiledMMAINS4_8MMA_AtomIJNS4_15SM100_MMA_S8_SSIaaiLi64ELi128ELNS4_4UMMA5MajorE0ELSN_0ELNSM_8SaturateE0EEEEEENS4_6LayoutINS5_IJSC_SC_SC_EEENS5_IJNSA_ILi0EEEST_ST_EEEEENS5_IJNS4_10UnderscoreESW_SW_EEEEENS4_23SM90_TMA_LOAD_MULTICASTENS4_14ComposedLayoutINS4_7SwizzleILi2ELi4ELi3EEENS4_18smem_ptr_flag_bitsILi8EEENSR_INS5_IJNSA_ILi8EEESF_EEENS5_IJSF_SC_EEEEEEEvNS4_8identityESZ_S19_vS1A_EENS_8epilogue10collective18CollectiveEpilogueINS1C_23Sm100TmaWarpSpecializedILi2ELi2ELi32ELb0ELb0EEEJSH_NS5_IJNSR_ISF_SC_EES1H_EEEaSI_aSI_NS1C_6fusion15FusionCallbacksIS1G_NS1J_17LinearCombinationIaiaiLNS_15FloatRoundStyleE2EEESH_S1I_JEEENS4_5SM1004TMEM4LOAD26SM100_TMEM_LOAD_16dp32b32xENS4_13SM90_TMA_LOADES19_NS4_39AutoVectorizingCopyWithAssumedAlignmentILi128EEENS4_14SM90_TMA_STOREES19_S1V_S1V_EEEvvEEEEvNT_6ParamsE) ;  /* 0xffffff6c02407950 */ /* 0x000fea0003c3ffff */
.L_x_188:
[----:B------:R-:W-:-:S00]  /*9300*/  BRA `(.L_x_188) ;  /* 0xfffffffc00fc7947 */ /* 0x000fc0000383ffff */
[----:B------:R-:W-:-:S00]  /*9310*/  NOP ;  /* 0x0000000000007918 */ /* 0x000fc00000000000 */
        /* <DEDUP_REMOVED lines=14> */
.L_x_189:


//--------------------- .nv.global.init           --------------------------
	.section	.nv.global.init,"aw",@progbits
.nv.global.init:
	.type		$str$27,@object
	.size		$str$27,($str$28 - $str$27)
$str$27:
        /*0000*/ 	.byte	0x28, 0x61, 0x64, 0x64, 0x72, 0x65, 0x73, 0x73, 0x20, 0x26, 0x20, 0x6d, 0x61, 0x73, 0x6b, 0x29
        /*0010*/ 	.byte	0x20, 0x3d, 0x3d, 0x20, 0x30, 0x00
	.type		$str$28,@object
	.size		$str$28,($str$26 - $str$28)
$str$28:
        /*0016*/ 	.byte	0x2f, 0x74, 0x6d, 0x70, 0x2f, 0x63, 0x75, 0x74, 0x6c, 0x61, 0x73, 0x73, 0x5f, 0x73, 0x77, 0x65
        /*0026*/ 	.byte	0x65, 0x70, 0x5f, 0x73, 0x72, 0x63, 0x2f, 0x69, 0x6e, 0x63, 0x6c, 0x75, 0x64, 0x65, 0x2f, 0x63
        /*0036*/ 	.byte	0x75, 0x74, 0x65, 0x2f, 0x70, 0x6f, 0x69, 0x6e, 0x74, 0x65, 0x72, 0x5f, 0x66, 0x6c, 0x61, 0x67
        /*0046*/ 	.byte	0x67, 0x65, 0x64, 0x2e, 0x68, 0x70, 0x70, 0x00
	.type		$str$26,@object
	.size		$str$26,($str$25 - $str$26)
$str$26:
        /*004e*/ 	.byte	0x2f, 0x74, 0x6d, 0x70, 0x2f, 0x63, 0x75, 0x74, 0x6c, 0x61, 0x73, 0x73, 0x5f, 0x73, 0x77, 0x65
        /*005e*/ 	.byte	0x65, 0x70, 0x5f, 0x73, 0x72, 0x63, 0x2f, 0x69, 0x6e, 0x63, 0x6c, 0x75, 0x64, 0x65, 0x2f, 0x63
        /*006e*/ 	.byte	0x75, 0x74, 0x65, 0x2f, 0x61, 0x74, 0x6f, 0x6d, 0x2f, 0x63, 0x6f, 0x70, 0x79, 0x5f, 0x74, 0x72
        /*007e*/ 	.byte	0x61, 0x69, 0x74, 0x73, 0x5f, 0x73, 0x6d, 0x31, 0x30, 0x30, 0x2e, 0x68, 0x70, 0x70, 0x00
	.type		$str$25,@object
	.size		$str$25,(__unnamed_1 - $str$25)
$str$25:
        /*008d*/ 	.byte	0x28, 0x28, 0x75, 0x69, 0x6e, 0x74, 0x33, 0x32, 0x5f, 0x74, 0x28, 0x74, 0x68, 0x72, 0x65, 0x61
        /*009d*/ 	.byte	0x64, 0x49, 0x64, 0x78, 0x2e, 0x78, 0x29, 0x20, 0x2f, 0x20, 0x33, 0x32, 0x29, 0x20, 0x25, 0x20
        /*00ad*/ 	.byte	0x34, 0x29, 0x20, 0x3d, 0x3d, 0x20, 0x28, 0x28, 0x28, 0x74, 0x6d, 0x65, 0x6d, 0x5f, 0x61, 0x64
        /*00bd*/ 	.byte	0x64, 0x72, 0x20, 0x3e, 0x3e, 0x20, 0x31, 0x36, 0x29, 0x20, 0x2f, 0x20, 0x33, 0x32, 0x29, 0x20
        /*00cd*/ 	.byte	0x25, 0x20, 0x34, 0x29, 0x00
	.type		__unnamed_1,@object
	.size		__unnamed_1,(__unnamed_2 - __unnamed_1)
__unnamed_1:
        /*00d2*/ 	.byte	0x61, 0x75, 0x74, 0x6f, 0x20, 0x63, 0x75, 0x74, 0x65, 0x3a, 0x3a, 0x61, 0x73, 0x5f, 0x70, 0x6f
        /* <DEDUP_REMOVED lines=24> */
        /*0262*/ 	.byte	0x00
	.type		__unnamed_2,@object
	.size		__unnamed_2,(.L_2 - __unnamed_2)
__unnamed_2:
        /* <DEDUP_REMOVED lines=41> */
.L_2:


//--------------------- .nv.shared._ZN7cutlass13device_kernelINS_4gemm6kernel13GemmUniversalIN4cute5tupleIJiiiiEEENS1_10collective13CollectiveMmaINS1_35MainloopSm100TmaUmmaWarpSpecializedILi17ELi2ELi4ENS5_IJNS4_1CILi4EEESB_NSA_ILi1EEEEEEEENS5_IJNSA_ILi64EEENSA_ILi128EEESF_EEEaNS5_IJlSC_lEEEaSI_NS4_8TiledMMAINS4_8MMA_AtomIJNS4_15SM100_MMA_S8_SSIaaiLi64ELi128ELNS4_4UMMA5MajorE0ELSN_0ELNSM_8SaturateE0EEEEEENS4_6LayoutINS5_IJSC_SC_SC_EEENS5_IJNSA_ILi0EEEST_ST_EEEEENS5_IJNS4_10UnderscoreESW_SW_EEEEENS4_23SM90_TMA_LOAD_MULTICASTENS4_14ComposedLayoutINS4_7SwizzleILi2ELi4ELi3EEENS4_18smem_ptr_flag_bitsILi8EEENSR_INS5_IJNSA_ILi8EEESF_EEENS5_IJSF_SC_EEEEEEEvNS4_8identityESZ_S19_vS1A_EENS_8epilogue10collective18CollectiveEpilogueINS1C_23Sm100TmaWarpSpecializedILi2ELi2ELi32ELb0ELb0EEEJSH_NS5_IJNSR_ISF_SC_EES1H_EEEaSI_aSI_NS1C_6fusion15FusionCallbacksIS1G_NS1J_17LinearCombinationIaiaiLNS_15FloatRoundStyleE2EEESH_S1I_JEEENS4_5SM1004TMEM4LOAD26SM100_TMEM_LOAD_16dp32b32xENS4_13SM90_TMA_LOADES19_NS4_39AutoVectorizingCopyWithAssumedAlignmentILi128EEENS4_14SM90_TMA_STOREES19_S1V_S1V_EEEvvEEEEvNT_6ParamsE --------------------------
	.section	.nv.shared._ZN7cutlass13device_kernelINS_4gemm6kernel13GemmUniversalIN4cute5tupleIJiiiiEEENS1_10collective13CollectiveMmaINS1_35MainloopSm100TmaUmmaWarpSpecializedILi17ELi2ELi4ENS5_IJNS4_1CILi4EEESB_NSA_ILi1EEEEEEEENS5_IJNSA_ILi64EEENSA_ILi128EEESF_EEEaNS5_IJlSC_lEEEaSI_NS4_8TiledMMAINS4_8MMA_AtomIJNS4_15SM100_MMA_S8_SSIaaiLi64ELi128ELNS4_4UMMA5MajorE0ELSN_0ELNSM_8SaturateE0EEEEEENS4_6LayoutINS5_IJSC_SC_SC_EEENS5_IJNSA_ILi0EEEST_ST_EEEEENS5_IJNS4_10UnderscoreESW_SW_EEEEENS4_23SM90_TMA_LOAD_MULTICASTENS4_14ComposedLayoutINS4_7SwizzleILi2ELi4ELi3EEENS4_18smem_ptr_flag_bitsILi8EEENSR_INS5_IJNSA_ILi8EEESF_EEENS5_IJSF_SC_EEEEEEEvNS4_8identityESZ_S19_vS1A_EENS_8epilogue10collective18CollectiveEpilogueINS1C_23Sm100TmaWarpSpecializedILi2ELi2ELi32ELb0ELb0EEEJSH_NS5_IJNSR_ISF_SC_EES1H_EEEaSI_aSI_NS1C_6fusion15FusionCallbacksIS1G_NS1J_17LinearCombinationIaiaiLNS_15FloatRoundStyleE2EEESH_S1I_JEEENS4_5SM1004TMEM4LOAD26SM100_TMEM_LOAD_16dp32b32xENS4_13SM90_TMA_LOADES19_NS4_39AutoVectorizingCopyWithAssumedAlignmentILi128EEENS4_14SM90_TMA_STOREES19_S1V_S1V_EEEvvEEEEvNT_6ParamsE,"aw",@nobits
	.sectionflags	@""
	.align	16
	.zero		1024


//--------------------- .nv.shared.reserved.0     --------------------------
	.section	.nv.shared.reserved.0,"aw",@nobits
	.weak		__nv_reservedSMEM_offset_0_alias
	.size		__nv_reservedSMEM_offset_0_alias, 0, 64
	.other		__nv_reservedSMEM_offset_0_alias,@"STO_CUDA_RESERVED_SHARED STV_DEFAULT"
__nv_reservedSMEM_offset_0_alias:
	.zero		0
.nv.shared.reserved.0:
	.zero		64
	.weak		__nv_reservedSMEM_tcgen05_partition
	.type		__nv_reservedSMEM_tcgen05_partition,@object
	.size		__nv_reservedSMEM_tcgen05_partition,(.L_0 - __nv_reservedSMEM_tcgen05_partition)
__nv_reservedSMEM_tcgen05_partition:
	.zero		32
.L_0:


//--------------------- .nv.global                --------------------------
	.section	.nv.global,"aw",@nobits
.nv.global:
	.type		_ZN40_INTERNAL_320ef803_4_k_cu_526feff0_305544cute1_E,@object
	.size		_ZN40_INTERNAL_320ef803_4_k_cu_526feff0_305544cute1_E,(_ZN40_INTERNAL_320ef803_4_k_cu_526feff0_305544cuda3std3__45__cpo6cbeginE - _ZN40_INTERNAL_320ef803_4_k_cu_526feff0_305544cute1_E)
_ZN40_INTERNAL_320ef803_4_k_cu_526feff0_305544cute1_E:
	.zero		1
	.type		_ZN40_INTERNAL_320ef803_4_k_cu_526feff0_305544cuda3std3__45__cpo6cbeginE,@object
	.size		_ZN40_INTERNAL_320ef803_4_k_cu_526feff0_305544cuda3std3__45__cpo6cbeginE,(_ZN40_INTERNAL_320ef803_4_k_cu_526feff0_305544cuda3std3__48in_placeE - _ZN40_INTERNAL_320ef803_4_k_cu_526feff0_305544cuda3std3__45__cpo6cbeginE)
_ZN40_INTERNAL_320ef803_4_k_cu_526feff0_305544cuda3std3__45__cpo6cbeginE:
	.zero		1
	.type		_ZN40_INTERNAL_320ef803_4_k_cu_526feff0_305544cuda3std3__48in_placeE,@object
	.size		_ZN40_INTERNAL_320ef803_4_k_cu_526feff0_305544cuda3std3__48in_placeE,(_ZN40_INTERNAL_320ef803_4_k_cu_526feff0_305544cuda3std6ranges3__45__cpo9iter_moveE - _ZN40_INTERNAL_320ef803_4_k_cu_526feff0_305544cuda3std3__48in_placeE)
_ZN40_INTERNAL_320ef803_4_k_cu_526feff0_305544cuda3std3__48in_placeE:
	.zero		1
	.type		_ZN40_INTERNAL_320ef803_4_k_cu_526feff0_305544cuda3std6ranges3__45__cpo9iter_moveE,@object
	.size		_ZN40_INTERNAL_320ef803_4_k_cu_526feff0_305544cuda3std6ranges3__45__cpo9iter_moveE,(_ZN40_INTERNAL_320ef803_4_k_cu_526feff0_305544cuda3std3__45__cpo5beginE - _ZN40_INTERNAL_320ef803_4_k_cu_526feff0_305544cuda3std6ranges3__45__cpo9iter_moveE)
_ZN40_INTERNAL_320ef803_4_k_cu_526feff0_305544cuda3std6ranges3__45__cpo9iter_moveE:
	.zero		1
	.type		_ZN40_INTERNAL_320ef803_4_k_cu_526feff0_305544cuda3std3__45__cpo5beginE,@object
	.size		_ZN40_INTERNAL_320ef803_4_k_cu_526feff0_305544cuda3std3__45__cpo5beginE,(_ZN40_INTERNAL_320ef803_4_k_cu_526feff0_305544cuda3std3__442_GLOBAL__N__320ef803_4_k_cu_526feff0_305546ignoreE - _ZN40_INTERNAL_320ef803_4_k_cu_526feff0_305544cuda3std3__45__cpo5beginE)
_ZN40_INTERNAL_320ef803_4_k_cu_526feff0_305544cuda3std3__45__cpo5beginE:
	.zero		1
	.type		_ZN40_INTERNAL_320ef803_4_k_cu_526feff0_305544cuda3std3__442_GLOBAL__N__320ef803_4_k_cu_526feff0_305546ignoreE,@object
	.size		_ZN40_INTERNAL_320ef803_4_k_cu_526feff0_305544cuda3std3__442_GLOBAL__N__320ef803_4_k_cu_526feff0_305546ignoreE,(_ZN40_INTERNAL_320ef803_4_k_cu_526feff0_305544cute7productE - _ZN40_INTERNAL_320ef803_4_k_cu_526feff0_305544cuda3std3__442_GLOBAL__N__320ef803_4_k_cu_526feff0_305546ignoreE)
_ZN40_INTERNAL_320ef803_4_k_cu_526feff0_305544cuda3std3__442_GLOBAL__N__320ef803_4_k_cu_526feff0_305546ignoreE:
	.zero		1
	.type		_ZN40_INTERNAL_320ef803_4_k_cu_526feff0_305544cute7productE,@object
	.size		_ZN40_INTERNAL_320ef803_4_k_cu_526feff0_305544cute7productE,(_ZN40_INTERNAL_320ef803_4_k_cu_526feff0_305544cuda3std3__45__cpo3endE - _ZN40_INTERNAL_320ef803_4_k_cu_526feff0_305544cute7productE)
_ZN40_INTERNAL_320ef803_4_k_cu_526feff0_305544cute7productE:
	.zero		1
	.type		_ZN40_INTERNAL_320ef803_4_k_cu_526feff0_305544cuda3std3__45__cpo3endE,@object
	.size		_ZN40_INTERNAL_320ef803_4_k_cu_526feff0_305544cuda3std3__45__cpo3endE,(_ZN40_INTERNAL_320ef803_4_k_cu_526feff0_305544cuda3std3__419piecewise_constructE - _ZN40_INTERNAL_320ef803_4_k_cu_526feff0_305544cuda3std3__45__cpo3endE)
_ZN40_INTERNAL_320ef803_4_k_cu_526feff0_305544cuda3std3__45__cpo3endE:
	.zero		1
	.type		_ZN40_INTERNAL_320ef803_4_k_cu_526feff0_305544cuda3std3__419piecewise_constructE,@object
	.size		_ZN40_INTERNAL_320ef803_4_k_cu_526feff0_305544cuda3std3__419piecewise_constructE,(_ZN40_INTERNAL_320ef803_4_k_cu_526feff0_305544cuda3std3__45__cpo4cendE - _ZN40_INTERNAL_320ef803_4_k_cu_526feff0_305544cuda3std3__419piecewise_constructE)
_ZN40_INTERNAL_320ef803_4_k_cu_526feff0_305544cuda3std3__419piecewise_constructE:
	.zero		1
	.type		_ZN40_INTERNAL_320ef803_4_k_cu_526feff0_305544cuda3std3__45__cpo4cendE,@object
	.size		_ZN40_INTERNAL_320ef803_4_k_cu_526feff0_305544cuda3std3__45__cpo4cendE,(_ZN40_INTERNAL_320ef803_4_k_cu_526feff0_305544cuda3std6ranges3__45__cpo4swapE - _ZN40_INTERNAL_320ef803_4_k_cu_526feff0_305544cuda3std3__45__cpo4cendE)
_ZN40_INTERNAL_320ef803_4_k_cu_526feff0_305544cuda3std3__45__cpo4cendE:
	.zero		1
	.type		_ZN40_INTERNAL_320ef803_4_k_cu_526feff0_305544cuda3std6ranges3__45__cpo4swapE,@object
	.size		_ZN40_INTERNAL_320ef803_4_k_cu_526feff0_305544cuda3std6ranges3__45__cpo4swapE,(.L_10 - _ZN40_INTERNAL_320ef803_4_k_cu_526feff0_305544cuda3std6ranges3__45__cpo4swapE)
_ZN40_INTERNAL_320ef803_4_k_cu_526feff0_305544cuda3std6ranges3__45__cpo4swapE:
	.zero		1
.L_10:


//--------------------- .nv.constant0._ZN7cutlass13device_kernelINS_4gemm6kernel13GemmUniversalIN4cute5tupleIJiiiiEEENS1_10collective13CollectiveMmaINS1_35MainloopSm100TmaUmmaWarpSpecializedILi17ELi2ELi4ENS5_IJNS4_1CILi4EEESB_NSA_ILi1EEEEEEEENS5_IJNSA_ILi64EEENSA_ILi128EEESF_EEEaNS5_IJlSC_lEEEaSI_NS4_8TiledMMAINS4_8MMA_AtomIJNS4_15SM100_MMA_S8_SSIaaiLi64ELi128ELNS4_4UMMA5MajorE0ELSN_0ELNSM_8SaturateE0EEEEEENS4_6LayoutINS5_IJSC_SC_SC_EEENS5_IJNSA_ILi0EEEST_ST_EEEEENS5_IJNS4_10UnderscoreESW_SW_EEEEENS4_23SM90_TMA_LOAD_MULTICASTENS4_14ComposedLayoutINS4_7SwizzleILi2ELi4ELi3EEENS4_18smem_ptr_flag_bitsILi8EEENSR_INS5_IJNSA_ILi8EEESF_EEENS5_IJSF_SC_EEEEEEEvNS4_8identityESZ_S19_vS1A_EENS_8epilogue10collective18CollectiveEpilogueINS1C_23Sm100TmaWarpSpecializedILi2ELi2ELi32ELb0ELb0EEEJSH_NS5_IJNSR_ISF_SC_EES1H_EEEaSI_aSI_NS1C_6fusion15FusionCallbacksIS1G_NS1J_17LinearCombinationIaiaiLNS_15FloatRoundStyleE2EEESH_S1I_JEEENS4_5SM1004TMEM4LOAD26SM100_TMEM_LOAD_16dp32b32xENS4_13SM90_TMA_LOADES19_NS4_39AutoVectorizingCopyWithAssumedAlignmentILi128EEENS4_14SM90_TMA_STOREES19_S1V_S1V_EEEvvEEEEvNT_6ParamsE --------------------------
	.section	.nv.constant0._ZN7cutlass13device_kernelINS_4gemm6kernel13GemmUniversalIN4cute5tupleIJiiiiEEENS1_10collective13CollectiveMmaINS1_35MainloopSm100TmaUmmaWarpSpecializedILi17ELi2ELi4ENS5_IJNS4_1CILi4EEESB_NSA_ILi1EEEEEEEENS5_IJNSA_ILi64EEENSA_ILi128EEESF_EEEaNS5_IJlSC_lEEEaSI_NS4_8TiledMMAINS4_8MMA_AtomIJNS4_15SM100_MMA_S8_SSIaaiLi64ELi128ELNS4_4UMMA5MajorE0ELSN_0ELNSM_8SaturateE0EEEEEENS4_6LayoutINS5_IJSC_SC_SC_EEENS5_IJNSA_ILi0EEEST_ST_EEEEENS5_IJNS4_10UnderscoreESW_SW_EEEEENS4_23SM90_TMA_LOAD_MULTICASTENS4_14ComposedLayoutINS4_7SwizzleILi2ELi4ELi3EEENS4_18smem_ptr_flag_bitsILi8EEENSR_INS5_IJNSA_ILi8EEESF_EEENS5_IJSF_SC_EEEEEEEvNS4_8identityESZ_S19_vS1A_EENS_8epilogue10collective18CollectiveEpilogueINS1C_23Sm100TmaWarpSpecializedILi2ELi2ELi32ELb0ELb0EEEJSH_NS5_IJNSR_ISF_SC_EES1H_EEEaSI_aSI_NS1C_6fusion15FusionCallbacksIS1G_NS1J_17LinearCombinationIaiaiLNS_15FloatRoundStyleE2EEESH_S1I_JEEENS4_5SM1004TMEM4LOAD26SM100_TMEM_LOAD_16dp32b32xENS4_13SM90_TMA_LOADES19_NS4_39AutoVectorizingCopyWithAssumedAlignmentILi128EEENS4_14SM90_TMA_STOREES19_S1V_S1V_EEEvvEEEEvNT_6ParamsE,"a",@progbits
	.sectionflags	@""
	.align	4
.nv.constant0._ZN7cutlass13device_kernelINS_4gemm6kernel13GemmUniversalIN4cute5tupleIJiiiiEEENS1_10collective13CollectiveMmaINS1_35MainloopSm100TmaUmmaWarpSpecializedILi17ELi2ELi4ENS5_IJNS4_1CILi4EEESB_NSA_ILi1EEEEEEEENS5_IJNSA_ILi64EEENSA_ILi128EEESF_EEEaNS5_IJlSC_lEEEaSI_NS4_8TiledMMAINS4_8MMA_AtomIJNS4_15SM100_MMA_S8_SSIaaiLi64ELi128ELNS4_4UMMA5MajorE0ELSN_0ELNSM_8SaturateE0EEEEEENS4_6LayoutINS5_IJSC_SC_SC_EEENS5_IJNSA_ILi0EEEST_ST_EEEEENS5_IJNS4_10UnderscoreESW_SW_EEEEENS4_23SM90_TMA_LOAD_MULTICASTENS4_14ComposedLayoutINS4_7SwizzleILi2ELi4ELi3EEENS4_18smem_ptr_flag_bitsILi8EEENSR_INS5_IJNSA_ILi8EEESF_EEENS5_IJSF_SC_EEEEEEEvNS4_8identityESZ_S19_vS1A_EENS_8epilogue10collective18CollectiveEpilogueINS1C_23Sm100TmaWarpSpecializedILi2ELi2ELi32ELb0ELb0EEEJSH_NS5_IJNSR_ISF_SC_EES1H_EEEaSI_aSI_NS1C_6fusion15FusionCallbacksIS1G_NS1J_17LinearCombinationIaiaiLNS_15FloatRoundStyleE2EEESH_S1I_JEEENS4_5SM1004TMEM4LOAD26SM100_TMEM_LOAD_16dp32b32xENS4_13SM90_TMA_LOADES19_NS4_39AutoVectorizingCopyWithAssumedAlignmentILi128EEENS4_14SM90_TMA_STOREES19_S1V_S1V_EEEvvEEEEvNT_6ParamsE:
	.zero		2944


//--------------------- SYMBOLS --------------------------

	.type		.nv.reservedSmem.offset0,@object
	.size		.nv.reservedSmem.offset0,0x4
	.type		.nv.reservedSmem.cap,@object
	.size		.nv.reservedSmem.cap,0x4
	.type		__assertfail,@function
